//
// Generated by NVIDIA NVVM Compiler
//
// Compiler Build ID: CL-36424714
// Cuda compilation tools, release 13.0, V13.0.88
// Based on NVVM 20.0.0
//

.version 9.0
.target sm_100
.address_size 64

	// .globl	reset
.global .align 4 .b8 precalc_xorwow_matrix[102400];
.global .align 4 .b8 precalc_xorwow_offset_matrix[102400];
.global .align 4 .b8 mrg32k3aM1[2304];
.global .align 4 .b8 mrg32k3aM2[2304];
.global .align 4 .b8 mrg32k3aM1SubSeq[2016];
.global .align 4 .b8 mrg32k3aM2SubSeq[2016];
.global .align 4 .b8 mrg32k3aM1Seq[2304];
.global .align 4 .b8 mrg32k3aM2Seq[2304];
.const .align 8 .b8 __cr_lgamma_table[72];

.visible .entry reset(
	.param .u64 .ptr .align 1 reset_param_0,
	.param .u64 .ptr .align 1 reset_param_1,
	.param .u64 .ptr .align 1 reset_param_2,
	.param .u64 .ptr .align 1 reset_param_3,
	.param .u64 .ptr .align 1 reset_param_4
)
{
	.local .align 8 .b8 	__local_depot0[48];
	.reg .b64 	%SP;
	.reg .b64 	%SPL;
	.reg .pred 	%p<63>;
	.reg .b32 	%r<1227>;
	.reg .b32 	%f<13>;
	.reg .b64 	%rd<27>;
	.reg .b64 	%fd<3>;

	mov.u64 	%SPL, __local_depot0;
	ld.param.u64 	%rd10, [reset_param_1];
	add.u64 	%rd1, %SPL, 0;
	mov.u32 	%r550, %ctaid.x;
	mov.u32 	%r551, %ntid.x;
	mul.lo.s32 	%r1, %r550, %r551;
	mov.u32 	%r2, %tid.x;
	add.s32 	%r3, %r1, %r2;
	mov.b32 	%r959, -1615922949;
	mov.b32 	%r552, 1917454334;
	st.local.v2.u32 	[%rd1], {%r552, %r959};
	mov.b32 	%r957, -123459836;
	mov.b32 	%r958, -1916174845;
	st.local.v2.u32 	[%rd1+8], {%r958, %r957};
	mov.b32 	%r955, -1733596417;
	mov.b32 	%r553, -589760388;
	st.local.v2.u32 	[%rd1+16], {%r553, %r955};
	setp.eq.s32 	%p1, %r3, 0;
	@%p1 bra 	$L__BB0_115;
	cvt.s64.s32 	%rd26, %r3;
	mov.b32 	%r942, 0;
	mov.b32 	%r959, -1615922949;
	mov.b32 	%r958, -1916174845;
	mov.b32 	%r957, -123459836;
	mov.b32 	%r955, -1733596417;
$L__BB0_2:
	mov.u64 	%rd3, %rd26;
	and.b64  	%rd4, %rd3, 3;
	setp.eq.s64 	%p2, %rd4, 0;
	@%p2 bra 	$L__BB0_114;
	mul.wide.u32 	%rd12, %r942, 3200;
	mov.u64 	%rd13, precalc_xorwow_matrix;
	add.s64 	%rd5, %rd13, %rd12;
	mov.b32 	%r955, 0;
	mov.u32 	%r956, %r955;
	mov.u32 	%r957, %r955;
	mov.u32 	%r958, %r955;
	mov.u32 	%r959, %r955;
	mov.u32 	%r948, %r955;
$L__BB0_4:
	mul.wide.u32 	%rd14, %r948, 4;
	add.s64 	%rd15, %rd1, %rd14;
	ld.local.u32 	%r15, [%rd15+4];
	shl.b32 	%r16, %r948, 5;
	mov.b32 	%r954, 0;
$L__BB0_5:
	.pragma "nounroll";
	shr.u32 	%r561, %r15, %r954;
	and.b32  	%r562, %r561, 1;
	setp.eq.b32 	%p3, %r562, 1;
	not.pred 	%p4, %p3;
	add.s32 	%r563, %r16, %r954;
	mul.lo.s32 	%r564, %r563, 5;
	mul.wide.u32 	%rd16, %r564, 4;
	add.s64 	%rd6, %rd5, %rd16;
	@%p4 bra 	$L__BB0_7;
	ld.global.u32 	%r565, [%rd6];
	xor.b32  	%r959, %r959, %r565;
	ld.global.u32 	%r566, [%rd6+4];
	xor.b32  	%r958, %r958, %r566;
	ld.global.u32 	%r567, [%rd6+8];
	xor.b32  	%r957, %r957, %r567;
	ld.global.u32 	%r568, [%rd6+12];
	xor.b32  	%r956, %r956, %r568;
	ld.global.u32 	%r569, [%rd6+16];
	xor.b32  	%r955, %r955, %r569;
$L__BB0_7:
	and.b32  	%r571, %r561, 2;
	setp.eq.s32 	%p5, %r571, 0;
	@%p5 bra 	$L__BB0_9;
	ld.global.u32 	%r572, [%rd6+20];
	xor.b32  	%r959, %r959, %r572;
	ld.global.u32 	%r573, [%rd6+24];
	xor.b32  	%r958, %r958, %r573;
	ld.global.u32 	%r574, [%rd6+28];
	xor.b32  	%r957, %r957, %r574;
	ld.global.u32 	%r575, [%rd6+32];
	xor.b32  	%r956, %r956, %r575;
	ld.global.u32 	%r576, [%rd6+36];
	xor.b32  	%r955, %r955, %r576;
$L__BB0_9:
	and.b32  	%r578, %r561, 4;
	setp.eq.s32 	%p6, %r578, 0;
	@%p6 bra 	$L__BB0_11;
	ld.global.u32 	%r579, [%rd6+40];
	xor.b32  	%r959, %r959, %r579;
	ld.global.u32 	%r580, [%rd6+44];
	xor.b32  	%r958, %r958, %r580;
	ld.global.u32 	%r581, [%rd6+48];
	xor.b32  	%r957, %r957, %r581;
	ld.global.u32 	%r582, [%rd6+52];
	xor.b32  	%r956, %r956, %r582;
	ld.global.u32 	%r583, [%rd6+56];
	xor.b32  	%r955, %r955, %r583;
$L__BB0_11:
	and.b32  	%r585, %r561, 8;
	setp.eq.s32 	%p7, %r585, 0;
	@%p7 bra 	$L__BB0_13;
	ld.global.u32 	%r586, [%rd6+60];
	xor.b32  	%r959, %r959, %r586;
	ld.global.u32 	%r587, [%rd6+64];
	xor.b32  	%r958, %r958, %r587;
	ld.global.u32 	%r588, [%rd6+68];
	xor.b32  	%r957, %r957, %r588;
	ld.global.u32 	%r589, [%rd6+72];
	xor.b32  	%r956, %r956, %r589;
	ld.global.u32 	%r590, [%rd6+76];
	xor.b32  	%r955, %r955, %r590;
$L__BB0_13:
	and.b32  	%r592, %r561, 16;
	setp.eq.s32 	%p8, %r592, 0;
	@%p8 bra 	$L__BB0_15;
	ld.global.u32 	%r593, [%rd6+80];
	xor.b32  	%r959, %r959, %r593;
	ld.global.u32 	%r594, [%rd6+84];
	xor.b32  	%r958, %r958, %r594;
	ld.global.u32 	%r595, [%rd6+88];
	xor.b32  	%r957, %r957, %r595;
	ld.global.u32 	%r596, [%rd6+92];
	xor.b32  	%r956, %r956, %r596;
	ld.global.u32 	%r597, [%rd6+96];
	xor.b32  	%r955, %r955, %r597;
$L__BB0_15:
	and.b32  	%r599, %r561, 32;
	setp.eq.s32 	%p9, %r599, 0;
	@%p9 bra 	$L__BB0_17;
	ld.global.u32 	%r600, [%rd6+100];
	xor.b32  	%r959, %r959, %r600;
	ld.global.u32 	%r601, [%rd6+104];
	xor.b32  	%r958, %r958, %r601;
	ld.global.u32 	%r602, [%rd6+108];
	xor.b32  	%r957, %r957, %r602;
	ld.global.u32 	%r603, [%rd6+112];
	xor.b32  	%r956, %r956, %r603;
	ld.global.u32 	%r604, [%rd6+116];
	xor.b32  	%r955, %r955, %r604;
$L__BB0_17:
	and.b32  	%r606, %r561, 64;
	setp.eq.s32 	%p10, %r606, 0;
	@%p10 bra 	$L__BB0_19;
	ld.global.u32 	%r607, [%rd6+120];
	xor.b32  	%r959, %r959, %r607;
	ld.global.u32 	%r608, [%rd6+124];
	xor.b32  	%r958, %r958, %r608;
	ld.global.u32 	%r609, [%rd6+128];
	xor.b32  	%r957, %r957, %r609;
	ld.global.u32 	%r610, [%rd6+132];
	xor.b32  	%r956, %r956, %r610;
	ld.global.u32 	%r611, [%rd6+136];
	xor.b32  	%r955, %r955, %r611;
$L__BB0_19:
	and.b32  	%r613, %r561, 128;
	setp.eq.s32 	%p11, %r613, 0;
	@%p11 bra 	$L__BB0_21;
	ld.global.u32 	%r614, [%rd6+140];
	xor.b32  	%r959, %r959, %r614;
	ld.global.u32 	%r615, [%rd6+144];
	xor.b32  	%r958, %r958, %r615;
	ld.global.u32 	%r616, [%rd6+148];
	xor.b32  	%r957, %r957, %r616;
	ld.global.u32 	%r617, [%rd6+152];
	xor.b32  	%r956, %r956, %r617;
	ld.global.u32 	%r618, [%rd6+156];
	xor.b32  	%r955, %r955, %r618;
$L__BB0_21:
	and.b32  	%r620, %r561, 256;
	setp.eq.s32 	%p12, %r620, 0;
	@%p12 bra 	$L__BB0_23;
	ld.global.u32 	%r621, [%rd6+160];
	xor.b32  	%r959, %r959, %r621;
	ld.global.u32 	%r622, [%rd6+164];
	xor.b32  	%r958, %r958, %r622;
	ld.global.u32 	%r623, [%rd6+168];
	xor.b32  	%r957, %r957, %r623;
	ld.global.u32 	%r624, [%rd6+172];
	xor.b32  	%r956, %r956, %r624;
	ld.global.u32 	%r625, [%rd6+176];
	xor.b32  	%r955, %r955, %r625;
$L__BB0_23:
	and.b32  	%r627, %r561, 512;
	setp.eq.s32 	%p13, %r627, 0;
	@%p13 bra 	$L__BB0_25;
	ld.global.u32 	%r628, [%rd6+180];
	xor.b32  	%r959, %r959, %r628;
	ld.global.u32 	%r629, [%rd6+184];
	xor.b32  	%r958, %r958, %r629;
	ld.global.u32 	%r630, [%rd6+188];
	xor.b32  	%r957, %r957, %r630;
	ld.global.u32 	%r631, [%rd6+192];
	xor.b32  	%r956, %r956, %r631;
	ld.global.u32 	%r632, [%rd6+196];
	xor.b32  	%r955, %r955, %r632;
$L__BB0_25:
	and.b32  	%r634, %r561, 1024;
	setp.eq.s32 	%p14, %r634, 0;
	@%p14 bra 	$L__BB0_27;
	ld.global.u32 	%r635, [%rd6+200];
	xor.b32  	%r959, %r959, %r635;
	ld.global.u32 	%r636, [%rd6+204];
	xor.b32  	%r958, %r958, %r636;
	ld.global.u32 	%r637, [%rd6+208];
	xor.b32  	%r957, %r957, %r637;
	ld.global.u32 	%r638, [%rd6+212];
	xor.b32  	%r956, %r956, %r638;
	ld.global.u32 	%r639, [%rd6+216];
	xor.b32  	%r955, %r955, %r639;
$L__BB0_27:
	and.b32  	%r641, %r561, 2048;
	setp.eq.s32 	%p15, %r641, 0;
	@%p15 bra 	$L__BB0_29;
	ld.global.u32 	%r642, [%rd6+220];
	xor.b32  	%r959, %r959, %r642;
	ld.global.u32 	%r643, [%rd6+224];
	xor.b32  	%r958, %r958, %r643;
	ld.global.u32 	%r644, [%rd6+228];
	xor.b32  	%r957, %r957, %r644;
	ld.global.u32 	%r645, [%rd6+232];
	xor.b32  	%r956, %r956, %r645;
	ld.global.u32 	%r646, [%rd6+236];
	xor.b32  	%r955, %r955, %r646;
$L__BB0_29:
	and.b32  	%r648, %r561, 4096;
	setp.eq.s32 	%p16, %r648, 0;
	@%p16 bra 	$L__BB0_31;
	ld.global.u32 	%r649, [%rd6+240];
	xor.b32  	%r959, %r959, %r649;
	ld.global.u32 	%r650, [%rd6+244];
	xor.b32  	%r958, %r958, %r650;
	ld.global.u32 	%r651, [%rd6+248];
	xor.b32  	%r957, %r957, %r651;
	ld.global.u32 	%r652, [%rd6+252];
	xor.b32  	%r956, %r956, %r652;
	ld.global.u32 	%r653, [%rd6+256];
	xor.b32  	%r955, %r955, %r653;
$L__BB0_31:
	and.b32  	%r655, %r561, 8192;
	setp.eq.s32 	%p17, %r655, 0;
	@%p17 bra 	$L__BB0_33;
	ld.global.u32 	%r656, [%rd6+260];
	xor.b32  	%r959, %r959, %r656;
	ld.global.u32 	%r657, [%rd6+264];
	xor.b32  	%r958, %r958, %r657;
	ld.global.u32 	%r658, [%rd6+268];
	xor.b32  	%r957, %r957, %r658;
	ld.global.u32 	%r659, [%rd6+272];
	xor.b32  	%r956, %r956, %r659;
	ld.global.u32 	%r660, [%rd6+276];
	xor.b32  	%r955, %r955, %r660;
$L__BB0_33:
	and.b32  	%r662, %r561, 16384;
	setp.eq.s32 	%p18, %r662, 0;
	@%p18 bra 	$L__BB0_35;
	ld.global.u32 	%r663, [%rd6+280];
	xor.b32  	%r959, %r959, %r663;
	ld.global.u32 	%r664, [%rd6+284];
	xor.b32  	%r958, %r958, %r664;
	ld.global.u32 	%r665, [%rd6+288];
	xor.b32  	%r957, %r957, %r665;
	ld.global.u32 	%r666, [%rd6+292];
	xor.b32  	%r956, %r956, %r666;
	ld.global.u32 	%r667, [%rd6+296];
	xor.b32  	%r955, %r955, %r667;
$L__BB0_35:
	and.b32  	%r669, %r561, 32768;
	setp.eq.s32 	%p19, %r669, 0;
	@%p19 bra 	$L__BB0_37;
	ld.global.u32 	%r670, [%rd6+300];
	xor.b32  	%r959, %r959, %r670;
	ld.global.u32 	%r671, [%rd6+304];
	xor.b32  	%r958, %r958, %r671;
	ld.global.u32 	%r672, [%rd6+308];
	xor.b32  	%r957, %r957, %r672;
	ld.global.u32 	%r673, [%rd6+312];
	xor.b32  	%r956, %r956, %r673;
	ld.global.u32 	%r674, [%rd6+316];
	xor.b32  	%r955, %r955, %r674;
$L__BB0_37:
	add.s32 	%r954, %r954, 16;
	setp.ne.s32 	%p20, %r954, 32;
	@%p20 bra 	$L__BB0_5;
	mad.lo.s32 	%r675, %r948, -31, %r16;
	add.s32 	%r948, %r675, 1;
	setp.ne.s32 	%p21, %r948, 5;
	@%p21 bra 	$L__BB0_4;
	st.local.u32 	[%rd1+4], %r959;
	st.local.v2.u32 	[%rd1+8], {%r958, %r957};
	st.local.v2.u32 	[%rd1+16], {%r956, %r955};
	setp.eq.s64 	%p22, %rd4, 1;
	@%p22 bra 	$L__BB0_114;
	mov.b32 	%r955, 0;
	mov.u32 	%r1048, %r955;
	mov.u32 	%r957, %r955;
	mov.u32 	%r958, %r955;
	mov.u32 	%r959, %r955;
	mov.u32 	%r1040, %r955;
$L__BB0_41:
	mul.wide.u32 	%rd17, %r1040, 4;
	add.s64 	%rd18, %rd1, %rd17;
	ld.local.u32 	%r191, [%rd18+4];
	shl.b32 	%r192, %r1040, 5;
	mov.b32 	%r1046, 0;
$L__BB0_42:
	.pragma "nounroll";
	shr.u32 	%r678, %r191, %r1046;
	and.b32  	%r679, %r678, 1;
	setp.eq.b32 	%p23, %r679, 1;
	not.pred 	%p24, %p23;
	add.s32 	%r680, %r192, %r1046;
	mul.lo.s32 	%r681, %r680, 5;
	mul.wide.u32 	%rd19, %r681, 4;
	add.s64 	%rd7, %rd5, %rd19;
	@%p24 bra 	$L__BB0_44;
	ld.global.u32 	%r682, [%rd7];
	xor.b32  	%r959, %r959, %r682;
	ld.global.u32 	%r683, [%rd7+4];
	xor.b32  	%r958, %r958, %r683;
	ld.global.u32 	%r684, [%rd7+8];
	xor.b32  	%r957, %r957, %r684;
	ld.global.u32 	%r685, [%rd7+12];
	xor.b32  	%r1048, %r1048, %r685;
	ld.global.u32 	%r686, [%rd7+16];
	xor.b32  	%r955, %r955, %r686;
$L__BB0_44:
	and.b32  	%r688, %r678, 2;
	setp.eq.s32 	%p25, %r688, 0;
	@%p25 bra 	$L__BB0_46;
	ld.global.u32 	%r689, [%rd7+20];
	xor.b32  	%r959, %r959, %r689;
	ld.global.u32 	%r690, [%rd7+24];
	xor.b32  	%r958, %r958, %r690;
	ld.global.u32 	%r691, [%rd7+28];
	xor.b32  	%r957, %r957, %r691;
	ld.global.u32 	%r692, [%rd7+32];
	xor.b32  	%r1048, %r1048, %r692;
	ld.global.u32 	%r693, [%rd7+36];
	xor.b32  	%r955, %r955, %r693;
$L__BB0_46:
	and.b32  	%r695, %r678, 4;
	setp.eq.s32 	%p26, %r695, 0;
	@%p26 bra 	$L__BB0_48;
	ld.global.u32 	%r696, [%rd7+40];
	xor.b32  	%r959, %r959, %r696;
	ld.global.u32 	%r697, [%rd7+44];
	xor.b32  	%r958, %r958, %r697;
	ld.global.u32 	%r698, [%rd7+48];
	xor.b32  	%r957, %r957, %r698;
	ld.global.u32 	%r699, [%rd7+52];
	xor.b32  	%r1048, %r1048, %r699;
	ld.global.u32 	%r700, [%rd7+56];
	xor.b32  	%r955, %r955, %r700;
$L__BB0_48:
	and.b32  	%r702, %r678, 8;
	setp.eq.s32 	%p27, %r702, 0;
	@%p27 bra 	$L__BB0_50;
	ld.global.u32 	%r703, [%rd7+60];
	xor.b32  	%r959, %r959, %r703;
	ld.global.u32 	%r704, [%rd7+64];
	xor.b32  	%r958, %r958, %r704;
	ld.global.u32 	%r705, [%rd7+68];
	xor.b32  	%r957, %r957, %r705;
	ld.global.u32 	%r706, [%rd7+72];
	xor.b32  	%r1048, %r1048, %r706;
	ld.global.u32 	%r707, [%rd7+76];
	xor.b32  	%r955, %r955, %r707;
$L__BB0_50:
	and.b32  	%r709, %r678, 16;
	setp.eq.s32 	%p28, %r709, 0;
	@%p28 bra 	$L__BB0_52;
	ld.global.u32 	%r710, [%rd7+80];
	xor.b32  	%r959, %r959, %r710;
	ld.global.u32 	%r711, [%rd7+84];
	xor.b32  	%r958, %r958, %r711;
	ld.global.u32 	%r712, [%rd7+88];
	xor.b32  	%r957, %r957, %r712;
	ld.global.u32 	%r713, [%rd7+92];
	xor.b32  	%r1048, %r1048, %r713;
	ld.global.u32 	%r714, [%rd7+96];
	xor.b32  	%r955, %r955, %r714;
$L__BB0_52:
	and.b32  	%r716, %r678, 32;
	setp.eq.s32 	%p29, %r716, 0;
	@%p29 bra 	$L__BB0_54;
	ld.global.u32 	%r717, [%rd7+100];
	xor.b32  	%r959, %r959, %r717;
	ld.global.u32 	%r718, [%rd7+104];
	xor.b32  	%r958, %r958, %r718;
	ld.global.u32 	%r719, [%rd7+108];
	xor.b32  	%r957, %r957, %r719;
	ld.global.u32 	%r720, [%rd7+112];
	xor.b32  	%r1048, %r1048, %r720;
	ld.global.u32 	%r721, [%rd7+116];
	xor.b32  	%r955, %r955, %r721;
$L__BB0_54:
	and.b32  	%r723, %r678, 64;
	setp.eq.s32 	%p30, %r723, 0;
	@%p30 bra 	$L__BB0_56;
	ld.global.u32 	%r724, [%rd7+120];
	xor.b32  	%r959, %r959, %r724;
	ld.global.u32 	%r725, [%rd7+124];
	xor.b32  	%r958, %r958, %r725;
	ld.global.u32 	%r726, [%rd7+128];
	xor.b32  	%r957, %r957, %r726;
	ld.global.u32 	%r727, [%rd7+132];
	xor.b32  	%r1048, %r1048, %r727;
	ld.global.u32 	%r728, [%rd7+136];
	xor.b32  	%r955, %r955, %r728;
$L__BB0_56:
	and.b32  	%r730, %r678, 128;
	setp.eq.s32 	%p31, %r730, 0;
	@%p31 bra 	$L__BB0_58;
	ld.global.u32 	%r731, [%rd7+140];
	xor.b32  	%r959, %r959, %r731;
	ld.global.u32 	%r732, [%rd7+144];
	xor.b32  	%r958, %r958, %r732;
	ld.global.u32 	%r733, [%rd7+148];
	xor.b32  	%r957, %r957, %r733;
	ld.global.u32 	%r734, [%rd7+152];
	xor.b32  	%r1048, %r1048, %r734;
	ld.global.u32 	%r735, [%rd7+156];
	xor.b32  	%r955, %r955, %r735;
$L__BB0_58:
	and.b32  	%r737, %r678, 256;
	setp.eq.s32 	%p32, %r737, 0;
	@%p32 bra 	$L__BB0_60;
	ld.global.u32 	%r738, [%rd7+160];
	xor.b32  	%r959, %r959, %r738;
	ld.global.u32 	%r739, [%rd7+164];
	xor.b32  	%r958, %r958, %r739;
	ld.global.u32 	%r740, [%rd7+168];
	xor.b32  	%r957, %r957, %r740;
	ld.global.u32 	%r741, [%rd7+172];
	xor.b32  	%r1048, %r1048, %r741;
	ld.global.u32 	%r742, [%rd7+176];
	xor.b32  	%r955, %r955, %r742;
$L__BB0_60:
	and.b32  	%r744, %r678, 512;
	setp.eq.s32 	%p33, %r744, 0;
	@%p33 bra 	$L__BB0_62;
	ld.global.u32 	%r745, [%rd7+180];
	xor.b32  	%r959, %r959, %r745;
	ld.global.u32 	%r746, [%rd7+184];
	xor.b32  	%r958, %r958, %r746;
	ld.global.u32 	%r747, [%rd7+188];
	xor.b32  	%r957, %r957, %r747;
	ld.global.u32 	%r748, [%rd7+192];
	xor.b32  	%r1048, %r1048, %r748;
	ld.global.u32 	%r749, [%rd7+196];
	xor.b32  	%r955, %r955, %r749;
$L__BB0_62:
	and.b32  	%r751, %r678, 1024;
	setp.eq.s32 	%p34, %r751, 0;
	@%p34 bra 	$L__BB0_64;
	ld.global.u32 	%r752, [%rd7+200];
	xor.b32  	%r959, %r959, %r752;
	ld.global.u32 	%r753, [%rd7+204];
	xor.b32  	%r958, %r958, %r753;
	ld.global.u32 	%r754, [%rd7+208];
	xor.b32  	%r957, %r957, %r754;
	ld.global.u32 	%r755, [%rd7+212];
	xor.b32  	%r1048, %r1048, %r755;
	ld.global.u32 	%r756, [%rd7+216];
	xor.b32  	%r955, %r955, %r756;
$L__BB0_64:
	and.b32  	%r758, %r678, 2048;
	setp.eq.s32 	%p35, %r758, 0;
	@%p35 bra 	$L__BB0_66;
	ld.global.u32 	%r759, [%rd7+220];
	xor.b32  	%r959, %r959, %r759;
	ld.global.u32 	%r760, [%rd7+224];
	xor.b32  	%r958, %r958, %r760;
	ld.global.u32 	%r761, [%rd7+228];
	xor.b32  	%r957, %r957, %r761;
	ld.global.u32 	%r762, [%rd7+232];
	xor.b32  	%r1048, %r1048, %r762;
	ld.global.u32 	%r763, [%rd7+236];
	xor.b32  	%r955, %r955, %r763;
$L__BB0_66:
	and.b32  	%r765, %r678, 4096;
	setp.eq.s32 	%p36, %r765, 0;
	@%p36 bra 	$L__BB0_68;
	ld.global.u32 	%r766, [%rd7+240];
	xor.b32  	%r959, %r959, %r766;
	ld.global.u32 	%r767, [%rd7+244];
	xor.b32  	%r958, %r958, %r767;
	ld.global.u32 	%r768, [%rd7+248];
	xor.b32  	%r957, %r957, %r768;
	ld.global.u32 	%r769, [%rd7+252];
	xor.b32  	%r1048, %r1048, %r769;
	ld.global.u32 	%r770, [%rd7+256];
	xor.b32  	%r955, %r955, %r770;
$L__BB0_68:
	and.b32  	%r772, %r678, 8192;
	setp.eq.s32 	%p37, %r772, 0;
	@%p37 bra 	$L__BB0_70;
	ld.global.u32 	%r773, [%rd7+260];
	xor.b32  	%r959, %r959, %r773;
	ld.global.u32 	%r774, [%rd7+264];
	xor.b32  	%r958, %r958, %r774;
	ld.global.u32 	%r775, [%rd7+268];
	xor.b32  	%r957, %r957, %r775;
	ld.global.u32 	%r776, [%rd7+272];
	xor.b32  	%r1048, %r1048, %r776;
	ld.global.u32 	%r777, [%rd7+276];
	xor.b32  	%r955, %r955, %r777;
$L__BB0_70:
	and.b32  	%r779, %r678, 16384;
	setp.eq.s32 	%p38, %r779, 0;
	@%p38 bra 	$L__BB0_72;
	ld.global.u32 	%r780, [%rd7+280];
	xor.b32  	%r959, %r959, %r780;
	ld.global.u32 	%r781, [%rd7+284];
	xor.b32  	%r958, %r958, %r781;
	ld.global.u32 	%r782, [%rd7+288];
	xor.b32  	%r957, %r957, %r782;
	ld.global.u32 	%r783, [%rd7+292];
	xor.b32  	%r1048, %r1048, %r783;
	ld.global.u32 	%r784, [%rd7+296];
	xor.b32  	%r955, %r955, %r784;
$L__BB0_72:
	and.b32  	%r786, %r678, 32768;
	setp.eq.s32 	%p39, %r786, 0;
	@%p39 bra 	$L__BB0_74;
	ld.global.u32 	%r787, [%rd7+300];
	xor.b32  	%r959, %r959, %r787;
	ld.global.u32 	%r788, [%rd7+304];
	xor.b32  	%r958, %r958, %r788;
	ld.global.u32 	%r789, [%rd7+308];
	xor.b32  	%r957, %r957, %r789;
	ld.global.u32 	%r790, [%rd7+312];
	xor.b32  	%r1048, %r1048, %r790;
	ld.global.u32 	%r791, [%rd7+316];
	xor.b32  	%r955, %r955, %r791;
$L__BB0_74:
	add.s32 	%r1046, %r1046, 16;
	setp.ne.s32 	%p40, %r1046, 32;
	@%p40 bra 	$L__BB0_42;
	mad.lo.s32 	%r792, %r1040, -31, %r192;
	add.s32 	%r1040, %r792, 1;
	setp.ne.s32 	%p41, %r1040, 5;
	@%p41 bra 	$L__BB0_41;
	st.local.u32 	[%rd1+4], %r959;
	st.local.v2.u32 	[%rd1+8], {%r958, %r957};
	st.local.v2.u32 	[%rd1+16], {%r1048, %r955};
	setp.ne.s64 	%p42, %rd4, 3;
	@%p42 bra 	$L__BB0_114;
	mov.b32 	%r955, 0;
	mov.u32 	%r1140, %r955;
	mov.u32 	%r957, %r955;
	mov.u32 	%r958, %r955;
	mov.u32 	%r959, %r955;
	mov.u32 	%r1132, %r955;
$L__BB0_78:
	mul.wide.u32 	%rd20, %r1132, 4;
	add.s64 	%rd21, %rd1, %rd20;
	ld.local.u32 	%r367, [%rd21+4];
	shl.b32 	%r368, %r1132, 5;
	mov.b32 	%r1138, 0;
$L__BB0_79:
	.pragma "nounroll";
	shr.u32 	%r795, %r367, %r1138;
	and.b32  	%r796, %r795, 1;
	setp.eq.b32 	%p43, %r796, 1;
	not.pred 	%p44, %p43;
	add.s32 	%r797, %r368, %r1138;
	mul.lo.s32 	%r798, %r797, 5;
	mul.wide.u32 	%rd22, %r798, 4;
	add.s64 	%rd8, %rd5, %rd22;
	@%p44 bra 	$L__BB0_81;
	ld.global.u32 	%r799, [%rd8];
	xor.b32  	%r959, %r959, %r799;
	ld.global.u32 	%r800, [%rd8+4];
	xor.b32  	%r958, %r958, %r800;
	ld.global.u32 	%r801, [%rd8+8];
	xor.b32  	%r957, %r957, %r801;
	ld.global.u32 	%r802, [%rd8+12];
	xor.b32  	%r1140, %r1140, %r802;
	ld.global.u32 	%r803, [%rd8+16];
	xor.b32  	%r955, %r955, %r803;
$L__BB0_81:
	and.b32  	%r805, %r795, 2;
	setp.eq.s32 	%p45, %r805, 0;
	@%p45 bra 	$L__BB0_83;
	ld.global.u32 	%r806, [%rd8+20];
	xor.b32  	%r959, %r959, %r806;
	ld.global.u32 	%r807, [%rd8+24];
	xor.b32  	%r958, %r958, %r807;
	ld.global.u32 	%r808, [%rd8+28];
	xor.b32  	%r957, %r957, %r808;
	ld.global.u32 	%r809, [%rd8+32];
	xor.b32  	%r1140, %r1140, %r809;
	ld.global.u32 	%r810, [%rd8+36];
	xor.b32  	%r955, %r955, %r810;
$L__BB0_83:
	and.b32  	%r812, %r795, 4;
	setp.eq.s32 	%p46, %r812, 0;
	@%p46 bra 	$L__BB0_85;
	ld.global.u32 	%r813, [%rd8+40];
	xor.b32  	%r959, %r959, %r813;
	ld.global.u32 	%r814, [%rd8+44];
	xor.b32  	%r958, %r958, %r814;
	ld.global.u32 	%r815, [%rd8+48];
	xor.b32  	%r957, %r957, %r815;
	ld.global.u32 	%r816, [%rd8+52];
	xor.b32  	%r1140, %r1140, %r816;
	ld.global.u32 	%r817, [%rd8+56];
	xor.b32  	%r955, %r955, %r817;
$L__BB0_85:
	and.b32  	%r819, %r795, 8;
	setp.eq.s32 	%p47, %r819, 0;
	@%p47 bra 	$L__BB0_87;
	ld.global.u32 	%r820, [%rd8+60];
	xor.b32  	%r959, %r959, %r820;
	ld.global.u32 	%r821, [%rd8+64];
	xor.b32  	%r958, %r958, %r821;
	ld.global.u32 	%r822, [%rd8+68];
	xor.b32  	%r957, %r957, %r822;
	ld.global.u32 	%r823, [%rd8+72];
	xor.b32  	%r1140, %r1140, %r823;
	ld.global.u32 	%r824, [%rd8+76];
	xor.b32  	%r955, %r955, %r824;
$L__BB0_87:
	and.b32  	%r826, %r795, 16;
	setp.eq.s32 	%p48, %r826, 0;
	@%p48 bra 	$L__BB0_89;
	ld.global.u32 	%r827, [%rd8+80];
	xor.b32  	%r959, %r959, %r827;
	ld.global.u32 	%r828, [%rd8+84];
	xor.b32  	%r958, %r958, %r828;
	ld.global.u32 	%r829, [%rd8+88];
	xor.b32  	%r957, %r957, %r829;
	ld.global.u32 	%r830, [%rd8+92];
	xor.b32  	%r1140, %r1140, %r830;
	ld.global.u32 	%r831, [%rd8+96];
	xor.b32  	%r955, %r955, %r831;
$L__BB0_89:
	and.b32  	%r833, %r795, 32;
	setp.eq.s32 	%p49, %r833, 0;
	@%p49 bra 	$L__BB0_91;
	ld.global.u32 	%r834, [%rd8+100];
	xor.b32  	%r959, %r959, %r834;
	ld.global.u32 	%r835, [%rd8+104];
	xor.b32  	%r958, %r958, %r835;
	ld.global.u32 	%r836, [%rd8+108];
	xor.b32  	%r957, %r957, %r836;
	ld.global.u32 	%r837, [%rd8+112];
	xor.b32  	%r1140, %r1140, %r837;
	ld.global.u32 	%r838, [%rd8+116];
	xor.b32  	%r955, %r955, %r838;
$L__BB0_91:
	and.b32  	%r840, %r795, 64;
	setp.eq.s32 	%p50, %r840, 0;
	@%p50 bra 	$L__BB0_93;
	ld.global.u32 	%r841, [%rd8+120];
	xor.b32  	%r959, %r959, %r841;
	ld.global.u32 	%r842, [%rd8+124];
	xor.b32  	%r958, %r958, %r842;
	ld.global.u32 	%r843, [%rd8+128];
	xor.b32  	%r957, %r957, %r843;
	ld.global.u32 	%r844, [%rd8+132];
	xor.b32  	%r1140, %r1140, %r844;
	ld.global.u32 	%r845, [%rd8+136];
	xor.b32  	%r955, %r955, %r845;
$L__BB0_93:
	and.b32  	%r847, %r795, 128;
	setp.eq.s32 	%p51, %r847, 0;
	@%p51 bra 	$L__BB0_95;
	ld.global.u32 	%r848, [%rd8+140];
	xor.b32  	%r959, %r959, %r848;
	ld.global.u32 	%r849, [%rd8+144];
	xor.b32  	%r958, %r958, %r849;
	ld.global.u32 	%r850, [%rd8+148];
	xor.b32  	%r957, %r957, %r850;
	ld.global.u32 	%r851, [%rd8+152];
	xor.b32  	%r1140, %r1140, %r851;
	ld.global.u32 	%r852, [%rd8+156];
	xor.b32  	%r955, %r955, %r852;
$L__BB0_95:
	and.b32  	%r854, %r795, 256;
	setp.eq.s32 	%p52, %r854, 0;
	@%p52 bra 	$L__BB0_97;
	ld.global.u32 	%r855, [%rd8+160];
	xor.b32  	%r959, %r959, %r855;
	ld.global.u32 	%r856, [%rd8+164];
	xor.b32  	%r958, %r958, %r856;
	ld.global.u32 	%r857, [%rd8+168];
	xor.b32  	%r957, %r957, %r857;
	ld.global.u32 	%r858, [%rd8+172];
	xor.b32  	%r1140, %r1140, %r858;
	ld.global.u32 	%r859, [%rd8+176];
	xor.b32  	%r955, %r955, %r859;
$L__BB0_97:
	and.b32  	%r861, %r795, 512;
	setp.eq.s32 	%p53, %r861, 0;
	@%p53 bra 	$L__BB0_99;
	ld.global.u32 	%r862, [%rd8+180];
	xor.b32  	%r959, %r959, %r862;
	ld.global.u32 	%r863, [%rd8+184];
	xor.b32  	%r958, %r958, %r863;
	ld.global.u32 	%r864, [%rd8+188];
	xor.b32  	%r957, %r957, %r864;
	ld.global.u32 	%r865, [%rd8+192];
	xor.b32  	%r1140, %r1140, %r865;
	ld.global.u32 	%r866, [%rd8+196];
	xor.b32  	%r955, %r955, %r866;
$L__BB0_99:
	and.b32  	%r868, %r795, 1024;
	setp.eq.s32 	%p54, %r868, 0;
	@%p54 bra 	$L__BB0_101;
	ld.global.u32 	%r869, [%rd8+200];
	xor.b32  	%r959, %r959, %r869;
	ld.global.u32 	%r870, [%rd8+204];
	xor.b32  	%r958, %r958, %r870;
	ld.global.u32 	%r871, [%rd8+208];
	xor.b32  	%r957, %r957, %r871;
	ld.global.u32 	%r872, [%rd8+212];
	xor.b32  	%r1140, %r1140, %r872;
	ld.global.u32 	%r873, [%rd8+216];
	xor.b32  	%r955, %r955, %r873;
$L__BB0_101:
	and.b32  	%r875, %r795, 2048;
	setp.eq.s32 	%p55, %r875, 0;
	@%p55 bra 	$L__BB0_103;
	ld.global.u32 	%r876, [%rd8+220];
	xor.b32  	%r959, %r959, %r876;
	ld.global.u32 	%r877, [%rd8+224];
	xor.b32  	%r958, %r958, %r877;
	ld.global.u32 	%r878, [%rd8+228];
	xor.b32  	%r957, %r957, %r878;
	ld.global.u32 	%r879, [%rd8+232];
	xor.b32  	%r1140, %r1140, %r879;
	ld.global.u32 	%r880, [%rd8+236];
	xor.b32  	%r955, %r955, %r880;
$L__BB0_103:
	and.b32  	%r882, %r795, 4096;
	setp.eq.s32 	%p56, %r882, 0;
	@%p56 bra 	$L__BB0_105;
	ld.global.u32 	%r883, [%rd8+240];
	xor.b32  	%r959, %r959, %r883;
	ld.global.u32 	%r884, [%rd8+244];
	xor.b32  	%r958, %r958, %r884;
	ld.global.u32 	%r885, [%rd8+248];
	xor.b32  	%r957, %r957, %r885;
	ld.global.u32 	%r886, [%rd8+252];
	xor.b32  	%r1140, %r1140, %r886;
	ld.global.u32 	%r887, [%rd8+256];
	xor.b32  	%r955, %r955, %r887;
$L__BB0_105:
	and.b32  	%r889, %r795, 8192;
	setp.eq.s32 	%p57, %r889, 0;
	@%p57 bra 	$L__BB0_107;
	ld.global.u32 	%r890, [%rd8+260];
	xor.b32  	%r959, %r959, %r890;
	ld.global.u32 	%r891, [%rd8+264];
	xor.b32  	%r958, %r958, %r891;
	ld.global.u32 	%r892, [%rd8+268];
	xor.b32  	%r957, %r957, %r892;
	ld.global.u32 	%r893, [%rd8+272];
	xor.b32  	%r1140, %r1140, %r893;
	ld.global.u32 	%r894, [%rd8+276];
	xor.b32  	%r955, %r955, %r894;
$L__BB0_107:
	and.b32  	%r896, %r795, 16384;
	setp.eq.s32 	%p58, %r896, 0;
	@%p58 bra 	$L__BB0_109;
	ld.global.u32 	%r897, [%rd8+280];
	xor.b32  	%r959, %r959, %r897;
	ld.global.u32 	%r898, [%rd8+284];
	xor.b32  	%r958, %r958, %r898;
	ld.global.u32 	%r899, [%rd8+288];
	xor.b32  	%r957, %r957, %r899;
	ld.global.u32 	%r900, [%rd8+292];
	xor.b32  	%r1140, %r1140, %r900;
	ld.global.u32 	%r901, [%rd8+296];
	xor.b32  	%r955, %r955, %r901;
$L__BB0_109:
	and.b32  	%r903, %r795, 32768;
	setp.eq.s32 	%p59, %r903, 0;
	@%p59 bra 	$L__BB0_111;
	ld.global.u32 	%r904, [%rd8+300];
	xor.b32  	%r959, %r959, %r904;
	ld.global.u32 	%r905, [%rd8+304];
	xor.b32  	%r958, %r958, %r905;
	ld.global.u32 	%r906, [%rd8+308];
	xor.b32  	%r957, %r957, %r906;
	ld.global.u32 	%r907, [%rd8+312];
	xor.b32  	%r1140, %r1140, %r907;
	ld.global.u32 	%r908, [%rd8+316];
	xor.b32  	%r955, %r955, %r908;
$L__BB0_111:
	add.s32 	%r1138, %r1138, 16;
	setp.ne.s32 	%p60, %r1138, 32;
	@%p60 bra 	$L__BB0_79;
	mad.lo.s32 	%r909, %r1132, -31, %r368;
	add.s32 	%r1132, %r909, 1;
	setp.ne.s32 	%p61, %r1132, 5;
	@%p61 bra 	$L__BB0_78;
	st.local.u32 	[%rd1+4], %r959;
	st.local.v2.u32 	[%rd1+8], {%r958, %r957};
	st.local.v2.u32 	[%rd1+16], {%r1140, %r955};
$L__BB0_114:
	shr.u64 	%rd26, %rd3, 2;
	add.s32 	%r942, %r942, 1;
	setp.gt.u64 	%p62, %rd3, 3;
	@%p62 bra 	$L__BB0_2;
$L__BB0_115:
	cvta.to.global.u64 	%rd23, %rd10;
	shl.b32 	%r910, %r1, 2;
	shl.b32 	%r911, %r2, 2;
	add.s32 	%r912, %r910, %r911;
	shr.u32 	%r913, %r959, 2;
	xor.b32  	%r914, %r913, %r959;
	shl.b32 	%r915, %r955, 4;
	shl.b32 	%r916, %r914, 1;
	xor.b32  	%r917, %r916, %r915;
	xor.b32  	%r918, %r917, %r914;
	xor.b32  	%r919, %r918, %r955;
	add.s32 	%r920, %r919, 1917816771;
	cvt.rn.f32.u32 	%f1, %r920;
	fma.rn.f32 	%f2, %f1, 0f2F800000, 0f2F000000;
	add.f32 	%f3, %f2, 0fBF000000;
	mul.f32 	%f4, %f3, 0f460CA000;
	mul.wide.s32 	%rd24, %r912, 4;
	add.s64 	%rd25, %rd23, %rd24;
	st.global.f32 	[%rd25], %f4;
	shr.u32 	%r921, %r958, 2;
	xor.b32  	%r922, %r921, %r958;
	shl.b32 	%r923, %r919, 4;
	shl.b32 	%r924, %r922, 1;
	xor.b32  	%r925, %r924, %r923;
	xor.b32  	%r926, %r925, %r922;
	xor.b32  	%r927, %r926, %r919;
	add.s32 	%r928, %r927, 1918179208;
	cvt.rn.f32.u32 	%f5, %r928;
	fma.rn.f32 	%f6, %f5, 0f2F800000, 0f2F000000;
	add.f32 	%f7, %f6, 0fBF000000;
	mul.f32 	%f8, %f7, 0f460CA000;
	st.global.f32 	[%rd25+4], %f8;
	shr.u32 	%r929, %r957, 2;
	xor.b32  	%r930, %r929, %r957;
	shl.b32 	%r931, %r927, 4;
	shl.b32 	%r932, %r930, 1;
	xor.b32  	%r933, %r932, %r931;
	xor.b32  	%r934, %r933, %r930;
	xor.b32  	%r935, %r934, %r927;
	add.s32 	%r936, %r935, 1918541645;
	cvt.rn.f32.u32 	%f9, %r936;
	fma.rn.f32 	%f10, %f9, 0f2F800000, 0f2F000000;
	add.f32 	%f11, %f10, 0fBF000000;
	cvt.f64.f32 	%fd1, %f11;
	mul.f64 	%fd2, %fd1, 0d401921FB54442D18;
	cvt.rn.f32.f64 	%f12, %fd2;
	st.global.f32 	[%rd25+8], %f12;
	mov.b32 	%r937, 0;
	st.global.u32 	[%rd25+12], %r937;
	ret;

}


// ===== COMPILED SASS (sm_100) =====

	.target	sm_100

	.elftype	@"ET_EXEC"


//--------------------- .note.nv.tkinfo           --------------------------
	.section	.note.nv.tkinfo,"",@"SHT_NOTE"
	.sectionflags	@"SHF_NOTE_NV_TKINFO"
	.tkinfo
        /*0018*/ 	.word	0x00000002
        /*0030*/ 	.string	""
        /*0030*/ 	.string	"ptxas"
        /*0030*/ 	.string	"Cuda compilation tools, release 13.0, V13.0.88"
        /*0030*/ 	.string	"Build cuda_13.0.r13.0/compiler.36424714_0"
        /*0030*/ 	.string	"-arch sm_100 -m 64 "



//--------------------- .note.nv.cuinfo           --------------------------
	.section	.note.nv.cuinfo,"",@"SHT_NOTE"
	.sectionflags	@"SHF_NOTE_NV_CUINFO"
        /*0018*/ 	.short	0x0002
        /*001a*/ 	.short	0x0064
        /*001c*/ 	.short	0x0082
	.zero		2


//--------------------- .nv.info                  --------------------------
	.section	.nv.info,"",@"SHT_CUDA_INFO"
	.align	4


	//----- nvinfo : EIATTR_REGCOUNT
	.align		4
        /*0000*/ 	.byte	0x04, 0x2f
        /*0002*/ 	.short	(.L_10 - .L_9)
	.align		4
.L_9:
        /*0004*/ 	.word	index@(reset)
        /*0008*/ 	.word	0x00000020


	//----- nvinfo : EIATTR_FRAME_SIZE
	.align		4
.L_10:
        /*000c*/ 	.byte	0x04, 0x11
        /*000e*/ 	.short	(.L_12 - .L_11)
	.align		4
.L_11:
        /*0010*/ 	.word	index@(reset)
        /*0014*/ 	.word	0x00000030


	//----- nvinfo : EIATTR_MIN_STACK_SIZE
	.align		4
.L_12:
        /*0018*/ 	.byte	0x04, 0x12
        /*001a*/ 	.short	(.L_14 - .L_13)
	.align		4
.L_13:
        /*001c*/ 	.word	index@(reset)
        /*0020*/ 	.word	0x00000030
.L_14:


//--------------------- .nv.compat                --------------------------
	.section	.nv.compat,"",@"SHT_CUDA_COMPAT_INFO"
	.align	4
        /*0000*/ 	.byte	0x02, 0x09, 0x00, 0x00, 0x02, 0x02, 0x01, 0x00, 0x02, 0x05, 0x05, 0x00, 0x03, 0x07, 0x01, 0x01
        /*0010*/ 	.byte	0x02, 0x03, 0x00, 0x00, 0x02, 0x06, 0x01, 0x00, 0x04, 0x0b, 0x08, 0x00, 0x01, 0x00, 0x00, 0x00
        /*0020*/ 	.byte	0x00, 0x00, 0x00, 0x00


//--------------------- .nv.info.reset            --------------------------
	.section	.nv.info.reset,"",@"SHT_CUDA_INFO"
	.sectionflags	@""
	.align	4


	//----- nvinfo : EIATTR_CUDA_API_VERSION
	.align		4
        /*0000*/ 	.byte	0x04, 0x37
        /*0002*/ 	.short	(.L_16 - .L_15)
.L_15:
        /*0004*/ 	.word	0x00000082


	//----- nvinfo : EIATTR_KPARAM_INFO
	.align		4
.L_16:
        /*0008*/ 	.byte	0x04, 0x17
        /*000a*/ 	.short	(.L_18 - .L_17)
.L_17:
        /*000c*/ 	.word	0x00000000
        /*0010*/ 	.short	0x0004
        /*0012*/ 	.short	0x0020
        /*0014*/ 	.byte	0x00, 0xf5, 0x21, 0x00


	//----- nvinfo : EIATTR_KPARAM_INFO
	.align		4
.L_18:
        /*0018*/ 	.byte	0x04, 0x17
        /*001a*/ 	.short	(.L_20 - .L_19)
.L_19:
        /*001c*/ 	.word	0x00000000
        /*0020*/ 	.short	0x0003
        /*0022*/ 	.short	0x0018
        /*0024*/ 	.byte	0x00, 0xf5, 0x21, 0x00


	//----- nvinfo : EIATTR_KPARAM_INFO
	.align		4
.L_20:
        /*0028*/ 	.byte	0x04, 0x17
        /*002a*/ 	.short	(.L_22 - .L_21)
.L_21:
        /*002c*/ 	.word	0x00000000
        /*0030*/ 	.short	0x0002
        /*0032*/ 	.short	0x0010
        /*0034*/ 	.byte	0x00, 0xf5, 0x21, 0x00


	//----- nvinfo : EIATTR_KPARAM_INFO
	.align		4
.L_22:
        /*0038*/ 	.byte	0x04, 0x17
        /*003a*/ 	.short	(.L_24 - .L_23)
.L_23:
        /*003c*/ 	.word	0x00000000
        /*0040*/ 	.short	0x0001
        /*0042*/ 	.short	0x0008
        /*0044*/ 	.byte	0x00, 0xf5, 0x21, 0x00


	//----- nvinfo : EIATTR_KPARAM_INFO
	.align		4
.L_24:
        /*0048*/ 	.byte	0x04, 0x17
        /*004a*/ 	.short	(.L_26 - .L_25)
.L_25:
        /*004c*/ 	.word	0x00000000
        /*0050*/ 	.short	0x0000
        /*0052*/ 	.short	0x0000
        /*0054*/ 	.byte	0x00, 0xf5, 0x21, 0x00


	//----- nvinfo : EIATTR_SPARSE_MMA_MASK
	.align		4
.L_26:
        /*0058*/ 	.byte	0x03, 0x50
        /*005a*/ 	.short	0x0000


	//----- nvinfo : EIATTR_MAXREG_COUNT
	.align		4
        /*005c*/ 	.byte	0x03, 0x1b
        /*005e*/ 	.short	0x00ff


	//----- nvinfo : EIATTR_MERCURY_ISA_VERSION
	.align		4
        /*0060*/ 	.byte	0x03, 0x5f
        /*0062*/ 	.short	0x0101


	//----- nvinfo : EIATTR_VRC_CTA_INIT_COUNT
	.align		4
        /*0064*/ 	.byte	0x02, 0x4a
	.zero		1
	.zero		1


	//----- nvinfo : EIATTR_EXIT_INSTR_OFFSETS
	.align		4
        /*0068*/ 	.byte	0x04, 0x1c
        /*006a*/ 	.short	(.L_28 - .L_27)


	//   ....[0]....
.L_27:
        /*006c*/ 	.word	0x000029e0


	//----- nvinfo : EIATTR_CRS_STACK_SIZE
	.align		4
.L_28:
        /*0070*/ 	.byte	0x04, 0x1e
        /*0072*/ 	.short	(.L_30 - .L_29)
.L_29:
        /*0074*/ 	.word	0x00000000


	//----- nvinfo : EIATTR_CBANK_PARAM_SIZE
	.align		4
.L_30:
        /*0078*/ 	.byte	0x03, 0x19
        /*007a*/ 	.short	0x0028


	//----- nvinfo : EIATTR_PARAM_CBANK
	.align		4
        /*007c*/ 	.byte	0x04, 0x0a
        /*007e*/ 	.short	(.L_32 - .L_31)
	.align		4
.L_31:
        /*0080*/ 	.word	index@(.nv.constant0.reset)
        /*0084*/ 	.short	0x0380
        /*0086*/ 	.short	0x0028


	//----- nvinfo : EIATTR_SW_WAR
	.align		4
.L_32:
        /*0088*/ 	.byte	0x04, 0x36
        /*008a*/ 	.short	(.L_34 - .L_33)
.L_33:
        /*008c*/ 	.word	0x00000008
.L_34:


//--------------------- .nv.callgraph             --------------------------
	.section	.nv.callgraph,"",@"SHT_CUDA_CALLGRAPH"
	.align	4
	.sectionentsize	8
	.align		4
        /*0000*/ 	.word	0x00000000
	.align		4
        /*0004*/ 	.word	0xffffffff
	.align		4
        /*0008*/ 	.word	0x00000000
	.align		4
        /*000c*/ 	.word	0xfffffffe
	.align		4
        /*0010*/ 	.word	0x00000000
	.align		4
        /*0014*/ 	.word	0xfffffffd
	.align		4
        /*0018*/ 	.word	0x00000000
	.align		4
        /*001c*/ 	.word	0xfffffffc


//--------------------- .nv.constant4             --------------------------
	.section	.nv.constant4,"a",@progbits
	.align	8
	.align		8
.nv.constant4:
        /*0000*/ 	.dword	precalc_xorwow_matrix
	.align		8
        /*0008*/ 	.dword	precalc_xorwow_offset_matrix
	.align		8
        /*0010*/ 	.dword	mrg32k3aM1
	.align		8
        /*0018*/ 	.dword	mrg32k3aM2
	.align		8
        /*0020*/ 	.dword	mrg32k3aM1SubSeq
	.align		8
        /*0028*/ 	.dword	mrg32k3aM2SubSeq
	.align		8
        /*0030*/ 	.dword	mrg32k3aM1Seq
	.align		8
        /*0038*/ 	.dword	mrg32k3aM2Seq


//--------------------- .nv.constant3             --------------------------
	.section	.nv.constant3,"a",@progbits
	.align	8
.nv.constant3:
	.type		__cr_lgamma_table,@object
	.size		__cr_lgamma_table,(.L_8 - __cr_lgamma_table)
__cr_lgamma_table:
        /*0000*/ 	.byte	0x00, 0x00, 0x00, 0x00, 0x00, 0x00, 0x00, 0x00, 0x00, 0x00, 0x00, 0x00, 0x00, 0x00, 0x00, 0x00
        /*0010*/ 	.byte	0xef, 0x39, 0xfa, 0xfe, 0x42, 0x2e, 0xe6, 0x3f, 0x02, 0x20, 0x2a, 0xfa, 0x0b, 0xab, 0xfc, 0x3f
        /*0020*/ 	.byte	0xf9, 0x2c, 0x92, 0x7c, 0xa7, 0x6c, 0x09, 0x40, 0xc9, 0x79, 0x44, 0x3c, 0x64, 0x26, 0x13, 0x40
        /*0030*/ 	.byte	0xca, 0x01, 0xcf, 0x3a, 0x27, 0x51, 0x1a, 0x40, 0x30, 0xcc, 0x2d, 0xf3, 0xe1, 0x0c, 0x21, 0x40
        /*0040*/ 	.byte	0x0d, 0xb7, 0xfc, 0x82, 0x8e, 0x35, 0x25, 0x40
.L_8:


//--------------------- .text.reset               --------------------------
	.section	.text.reset,"ax",@progbits
	.align	128
        .global         reset
        .type           reset,@function
        .size           reset,(.L_x_12 - reset)
        .other          reset,@"STO_CUDA_ENTRY STV_DEFAULT"
reset:
.text.reset:
[----:B------:R-:W0:Y:S01]  /*0000*/  LDC R1, c[0x0][0x37c] ;  /* 0x0000df00ff017b82 */ /* 0x000e220000000800 */
[----:B------:R-:W1:Y:S07]  /*0010*/  S2R R4, SR_TID.X ;  /* 0x0000000000047919 */ /* 0x000e6e0000002100 */
[----:B------:R-:W2:Y:S01]  /*0020*/  S2UR UR6, SR_CTAID.X ;  /* 0x00000000000679c3 */ /* 0x000ea20000002500 */
[----:B------:R-:W2:Y:S01]  /*0030*/  LDCU UR4, c[0x0][0x360] ;  /* 0x00006c00ff0477ac */ /* 0x000ea20008000800 */
[----:B0-----:R-:W-:Y:S01]  /*0040*/  VIADD R1, R1, 0xffffffd0 ;  /* 0xffffffd001017836 */ /* 0x001fe20000000000 */
[----:B------:R-:W-:Y:S01]  /*0050*/  BSSY.RECONVERGENT B0, `(.L_x_0) ;  /* 0x0000269000007945 */ /* 0x000fe20003800200 */
[----:B------:R-:W-:Y:S01]  /*0060*/  IMAD.MOV.U32 R6, RZ, RZ, 0x724a07fe ;  /* 0x724a07feff067424 */ /* 0x000fe200078e00ff */
[----:B------:R-:W0:Y:S01]  /*0070*/  LDCU.64 UR8, c[0x0][0x358] ;  /* 0x00006b00ff0877ac */ /* 0x000e220008000a00 */
[----:B------:R-:W-:-:S02]  /*0080*/  IMAD.MOV.U32 R7, RZ, RZ, -0x60510705 ;  /* 0x9faef8fbff077424 */ /* 0x000fc400078e00ff */
[----:B------:R-:W-:Y:S02]  /*0090*/  IMAD.MOV.U32 R8, RZ, RZ, -0x723681fd ;  /* 0x8dc97e03ff087424 */ /* 0x000fe400078e00ff */
[----:B------:R-:W-:Y:S01]  /*00a0*/  IMAD.MOV.U32 R9, RZ, RZ, -0x75bd8fc ;  /* 0xf8a42704ff097424 */ /* 0x000fe200078e00ff */
[----:B------:R3:W-:Y:S01]  /*00b0*/  STL.64 [R1], R6 ;  /* 0x0000000601007387 */ /* 0x0007e20000100a00 */
[----:B------:R-:W-:Y:S02]  /*00c0*/  IMAD.MOV.U32 R10, RZ, RZ, -0x23270784 ;  /* 0xdcd8f87cff0a7424 */ /* 0x000fe400078e00ff */
[----:B------:R-:W-:Y:S01]  /*00d0*/  IMAD.MOV.U32 R11, RZ, RZ, -0x67549501 ;  /* 0x98ab6affff0b7424 */ /* 0x000fe200078e00ff */
[----:B------:R3:W-:Y:S01]  /*00e0*/  STL.64 [R1+0x8], R8 ;  /* 0x0000080801007387 */ /* 0x0007e20000100a00 */
[----:B------:R-:W-:Y:S02]  /*00f0*/  IMAD.MOV.U32 R0, RZ, RZ, -0x60510705 ;  /* 0x9faef8fbff007424 */ /* 0x000fe400078e00ff */
[----:B------:R-:W-:Y:S01]  /*0100*/  IMAD.MOV.U32 R3, RZ, RZ, -0x75bd8fc ;  /* 0xf8a42704ff037424 */ /* 0x000fe200078e00ff */
[----:B------:R3:W-:Y:S01]  /*0110*/  STL.64 [R1+0x10], R10 ;  /* 0x0000100a01007387 */ /* 0x0007e20000100a00 */
[----:B------:R-:W-:-:S02]  /*0120*/  IMAD.MOV.U32 R2, RZ, RZ, -0x723681fd ;  /* 0x8dc97e03ff027424 */ /* 0x000fc400078e00ff */
[----:B------:R-:W-:Y:S01]  /*0130*/  IMAD.MOV.U32 R5, RZ, RZ, -0x67549501 ;  /* 0x98ab6affff057424 */ /* 0x000fe200078e00ff */
[----:B--2---:R-:W-:-:S06]  /*0140*/  UIMAD UR6, UR6, UR4, URZ ;  /* 0x00000004060672a4 */ /* 0x004fcc000f8e02ff */
[----:B-1----:R-:W-:-:S05]  /*0150*/  VIADD R4, R4, UR6 ;  /* 0x0000000604047c36 */ /* 0x002fca0008000000 */
[----:B------:R-:W-:-:S13]  /*0160*/  ISETP.NE.AND P0, PT, R4, RZ, PT ;  /* 0x000000ff0400720c */ /* 0x000fda0003f05270 */
[----:B0--3--:R-:W-:Y:S05]  /*0170*/  @!P0 BRA `(.L_x_1) ;  /* 0x0000002400588947 */ /* 0x009fea0003800000 */
[--C-:B------:R-:W-:Y:S01]  /*0180*/  SHF.R.S32.HI R7, RZ, 0x1f, R4.reuse ;  /* 0x0000001fff077819 */ /* 0x100fe20000011404 */
[----:B------:R-:W-:Y:S02]  /*0190*/  IMAD.MOV.U32 R12, RZ, RZ, R4 ;  /* 0x000000ffff0c7224 */ /* 0x000fe400078e0004 */
[----:B------:R-:W-:Y:S02]  /*01a0*/  IMAD.MOV.U32 R13, RZ, RZ, RZ ;  /* 0x000000ffff0d7224 */ /* 0x000fe400078e00ff */
[----:B------:R-:W-:Y:S02]  /*01b0*/  IMAD.MOV.U32 R0, RZ, RZ, -0x60510705 ;  /* 0x9faef8fbff007424 */ /* 0x000fe400078e00ff */
[----:B------:R-:W-:Y:S02]  /*01c0*/  IMAD.MOV.U32 R2, RZ, RZ, -0x723681fd ;  /* 0x8dc97e03ff027424 */ /* 0x000fe400078e00ff */
[----:B------:R-:W-:Y:S02]  /*01d0*/  IMAD.MOV.U32 R3, RZ, RZ, -0x75bd8fc ;  /* 0xf8a42704ff037424 */ /* 0x000fe400078e00ff */
[----:B------:R-:W-:-:S07]  /*01e0*/  IMAD.MOV.U32 R5, RZ, RZ, -0x67549501 ;  /* 0x98ab6affff057424 */ /* 0x000fce00078e00ff */
.L_x_10:
[----:B0-----:R-:W-:Y:S01]  /*01f0*/  LOP3.LUT R4, R12, 0x3, RZ, 0xc0, !PT ;  /* 0x000000030c047812 */ /* 0x001fe200078ec0ff */
[----:B------:R-:W-:Y:S03]  /*0200*/  BSSY.RECONVERGENT B1, `(.L_x_2) ;  /* 0x0000247000017945 */ /* 0x000fe60003800200 */
[----:B------:R-:W-:-:S04]  /*0210*/  ISETP.NE.U32.AND P0, PT, R4, RZ, PT ;  /* 0x000000ff0400720c */ /* 0x000fc80003f05070 */
[----:B------:R-:W-:-:S13]  /*0220*/  ISETP.NE.AND.EX P0, PT, RZ, RZ, PT, P0 ;  /* 0x000000ffff00720c */ /* 0x000fda0003f05300 */
[----:B------:R-:W-:Y:S05]  /*0230*/  @!P0 BRA `(.L_x_3) ;  /* 0x00000024000c8947 */ /* 0x000fea0003800000 */
[----:B------:R-:W0:Y:S01]  /*0240*/  LDC.64 R8, c[0x4][RZ] ;  /* 0x01000000ff087b82 */ /* 0x000e220000000a00 */
[----:B------:R-:W-:Y:S01]  /*0250*/  IMAD.MOV.U32 R0, RZ, RZ, RZ ;  /* 0x000000ffff007224 */ /* 0x000fe200078e00ff */
[----:B------:R-:W-:Y:S01]  /*0260*/  CS2R R4, SRZ ;  /* 0x0000000000047805 */ /* 0x000fe2000001ff00 */
[----:B------:R-:W-:Y:S01]  /*0270*/  IMAD.MOV.U32 R6, RZ, RZ, RZ ;  /* 0x000000ffff067224 */ /* 0x000fe200078e00ff */
[----:B------:R-:W-:Y:S01]  /*0280*/  CS2R R2, SRZ ;  /* 0x0000000000027805 */ /* 0x000fe2000001ff00 */
[----:B0-----:R-:W-:-:S07]  /*0290*/  IMAD.WIDE.U32 R8, R13, 0xc80, R8 ;  /* 0x00000c800d087825 */ /* 0x001fce00078e0008 */
.L_x_5:
[----:B------:R-:W-:-:S06]  /*02a0*/  IMAD R14, R6, 0x4, R1 ;  /* 0x00000004060e7824 */ /* 0x000fcc00078e0201 */
[----:B------:R-:W5:Y:S01]  /*02b0*/  LDL R14, [R14+0x4] ;  /* 0x000004000e0e7983 */ /* 0x000f620000100800 */
[----:B------:R-:W-:-:S05]  /*02c0*/  UMOV UR4, URZ ;  /* 0x000000ff00047c82 */ /* 0x000fca0008000000 */
.L_x_4:
[----:B-----5:R-:W-:Y:S01]  /*02d0*/  SHF.R.U32.HI R20, RZ, UR4, R14 ;  /* 0x00000004ff147c19 */ /* 0x020fe2000801160e */
[----:B------:R-:W-:-:S03]  /*02e0*/  IMAD.SHL.U32 R10, R6, 0x20, RZ ;  /* 0x00000020060a7824 */ /* 0x000fc600078e00ff */
[----:B------:R-:W-:Y:S01]  /*02f0*/  LOP3.LUT R11, R20, 0x1, RZ, 0xc0, !PT ;  /* 0x00000001140b7812 */ /* 0x000fe200078ec0ff */
[----:B------:R-:W-:-:S03]  /*0300*/  VIADD R10, R10, UR4 ;  /* 0x000000040a0a7c36 */ /* 0x000fc60008000000 */
[----:B------:R-:W-:Y:S01]  /*0310*/  ISETP.NE.U32.AND P0, PT, R11, 0x1, PT ;  /* 0x000000010b00780c */ /* 0x000fe20003f05070 */
[----:B------:R-:W-:-:S03]  /*0320*/  IMAD R11, R10, 0x5, RZ ;  /* 0x000000050a0b7824 */ /* 0x000fc600078e02ff */
[----:B------:R-:W-:Y:S01]  /*0330*/  R2P PR, R20, 0x7e ;  /* 0x0000007e14007804 */ /* 0x000fe20000000000 */
[----:B------:R-:W-:-:S08]  /*0340*/  IMAD.WIDE.U32 R10, R11, 0x4, R8 ;  /* 0x000000040b0a7825 */ /* 0x000fd000078e0008 */
[----:B------:R-:W2:Y:S04]  /*0350*/  @!P0 LDG.E R15, desc[UR8][R10.64] ;  /* 0x000000080a0f8981 */ /* 0x000ea8000c1e1900 */
[----:B------:R-:W3:Y:S04]  /*0360*/  @!P0 LDG.E R16, desc[UR8][R10.64+0x8] ;  /* 0x000008080a108981 */ /* 0x000ee8000c1e1900 */
[----:B------:R-:W4:Y:S04]  /*0370*/  @P1 LDG.E R21, desc[UR8][R10.64+0x14] ;  /* 0x000014080a151981 */ /* 0x000f28000c1e1900 */
[----:B------:R-:W4:Y:S04]  /*0380*/  @!P0 LDG.E R17, desc[UR8][R10.64+0x4] ;  /* 0x000004080a118981 */ /* 0x000f28000c1e1900 */
[----:B------:R-:W4:Y:S04]  /*0390*/  @!P0 LDG.E R19, desc[UR8][R10.64+0xc] ;  /* 0x00000c080a138981 */ /* 0x000f28000c1e1900 */
[----:B------:R-:W4:Y:S04]  /*03a0*/  @!P0 LDG.E R18, desc[UR8][R10.64+0x10] ;  /* 0x000010080a128981 */ /* 0x000f28000c1e1900 */
[----:B------:R-:W4:Y:S04]  /*03b0*/  @P2 LDG.E R23, desc[UR8][R10.64+0x28] ;  /* 0x000028080a172981 */ /* 0x000f28000c1e1900 */
[----:B------:R-:W4:Y:S04]  /*03c0*/  @P3 LDG.E R25, desc[UR8][R10.64+0x3c] ;  /* 0x00003c080a193981 */ /* 0x000f28000c1e1900 */
[----:B------:R-:W4:Y:S04]  /*03d0*/  @P2 LDG.E R22, desc[UR8][R10.64+0x30] ;  /* 0x000030080a162981 */ /* 0x000f28000c1e1900 */
[----:B------:R-:W4:Y:S04]  /*03e0*/  @P2 LDG.E R24, desc[UR8][R10.64+0x38] ;  /* 0x000038080a182981 */ /* 0x000f28000c1e1900 */
[----:B------:R-:W4:Y:S04]  /*03f0*/  @P4 LDG.E R27, desc[UR8][R10.64+0x50] ;  /* 0x000050080a1b4981 */ /* 0x000f28000c1e1900 */
[----:B------:R-:W4:Y:S04]  /*0400*/  @P5 LDG.E R29, desc[UR8][R10.64+0x64] ;  /* 0x000064080a1d5981 */ /* 0x000f28000c1e1900 */
[----:B------:R-:W4:Y:S01]  /*0410*/  @P5 LDG.E R26, desc[UR8][R10.64+0x6c] ;  /* 0x00006c080a1a5981 */ /* 0x000f22000c1e1900 */
[----:B--2---:R-:W-:-:S03]  /*0420*/  @!P0 LOP3.LUT R0, R0, R15, RZ, 0x3c, !PT ;  /* 0x0000000f00008212 */ /* 0x004fc600078e3cff */
[----:B------:R-:W2:Y:S01]  /*0430*/  @P1 LDG.E R15, desc[UR8][R10.64+0x18] ;  /* 0x000018080a0f1981 */ /* 0x000ea2000c1e1900 */
[----:B---3--:R-:W-:-:S03]  /*0440*/  @!P0 LOP3.LUT R3, R3, R16, RZ, 0x3c, !PT ;  /* 0x0000001003038212 */ /* 0x008fc600078e3cff */
[----:B------:R-:W3:Y:S01]  /*0450*/  @P1 LDG.E R16, desc[UR8][R10.64+0x1c] ;  /* 0x00001c080a101981 */ /* 0x000ee2000c1e1900 */
[----:B----4-:R-:W-:-:S03]  /*0460*/  @P1 LOP3.LUT R0, R0, R21, RZ, 0x3c, !PT ;  /* 0x0000001500001212 */ /* 0x010fc600078e3cff */
[----:B------:R-:W4:Y:S01]  /*0470*/  @P2 LDG.E R21, desc[UR8][R10.64+0x34] ;  /* 0x000034080a152981 */ /* 0x000f22000c1e1900 */
[----:B------:R-:W-:-:S03]  /*0480*/  @!P0 LOP3.LUT R2, R2, R17, RZ, 0x3c, !PT ;  /* 0x0000001102028212 */ /* 0x000fc600078e3cff */
[----:B------:R-:W4:Y:S01]  /*0490*/  @P1 LDG.E R17, desc[UR8][R10.64+0x20] ;  /* 0x000020080a111981 */ /* 0x000f22000c1e1900 */
[----:B------:R-:W-:-:S03]  /*04a0*/  @!P0 LOP3.LUT R4, R4, R19, RZ, 0x3c, !PT ;  /* 0x0000001304048212 */ /* 0x000fc600078e3cff */
[----:B------:R-:W4:Y:S01]  /*04b0*/  @P2 LDG.E R19, desc[UR8][R10.64+0x2c] ;  /* 0x00002c080a132981 */ /* 0x000f22000c1e1900 */
[----:B------:R-:W-:-:S03]  /*04c0*/  @!P0 LOP3.LUT R5, R5, R18, RZ, 0x3c, !PT ;  /* 0x0000001205058212 */ /* 0x000fc600078e3cff */
[----:B------:R-:W4:Y:S01]  /*04d0*/  @P1 LDG.E R18, desc[UR8][R10.64+0x24] ;  /* 0x000024080a121981 */ /* 0x000f22000c1e1900 */
[----:B------:R-:W-:-:S03]  /*04e0*/  @P2 LOP3.LUT R0, R0, R23, RZ, 0x3c, !PT ;  /* 0x0000001700002212 */ /* 0x000fc600078e3cff */
[----:B------:R-:W4:Y:S01]  /*04f0*/  @P3 LDG.E R23, desc[UR8][R10.64+0x40] ;  /* 0x000040080a173981 */ /* 0x000f22000c1e1900 */
[----:B------:R-:W-:Y:S02]  /*0500*/  LOP3.LUT P0, RZ, R20, 0x80, RZ, 0xc0, !PT ;  /* 0x0000008014ff7812 */ /* 0x000fe4000780c0ff */
[----:B------:R-:W-:Y:S02]  /*0510*/  @P3 LOP3.LUT R0, R0, R25, RZ, 0x3c, !PT ;  /* 0x0000001900003212 */ /* 0x000fe400078e3cff */
[----:B------:R-:W4:Y:S01]  /*0520*/  @P6 LDG.E R25, desc[UR8][R10.64+0x78] ;  /* 0x000078080a196981 */ /* 0x000f22000c1e1900 */
[----:B--2---:R-:W-:-:S03]  /*0530*/  @P1 LOP3.LUT R2, R2, R15, RZ, 0x3c, !PT ;  /* 0x0000000f02021212 */ /* 0x004fc600078e3cff */
[----:B------:R-:W2:Y:S01]  /*0540*/  @P3 LDG.E R15, desc[UR8][R10.64+0x48] ;  /* 0x000048080a0f3981 */ /* 0x000ea2000c1e1900 */
[----:B---3--:R-:W-:-:S03]  /*0550*/  @P1 LOP3.LUT R3, R3, R16, RZ, 0x3c, !PT ;  /* 0x0000001003031212 */ /* 0x008fc600078e3cff */
[----:B------:R-:W3:Y:S01]  /*0560*/  @P3 LDG.E R16, desc[UR8][R10.64+0x44] ;  /* 0x000044080a103981 */ /* 0x000ee2000c1e1900 */
[----:B------:R-:W-:-:S03]  /*0570*/  @P2 LOP3.LUT R3, R3, R22, RZ, 0x3c, !PT ;  /* 0x0000001603032212 */ /* 0x000fc600078e3cff */
[----:B------:R-:W3:Y:S01]  /*0580*/  @P4 LDG.E R22, desc[UR8][R10.64+0x58] ;  /* 0x000058080a164981 */ /* 0x000ee2000c1e1900 */
[----:B----4-:R-:W-:-:S03]  /*0590*/  @P1 LOP3.LUT R4, R4, R17, RZ, 0x3c, !PT ;  /* 0x0000001104041212 */ /* 0x010fc600078e3cff */
[----:B------:R-:W4:Y:S01]  /*05a0*/  @P4 LDG.E R17, desc[UR8][R10.64+0x54] ;  /* 0x000054080a114981 */ /* 0x000f22000c1e1900 */
[----:B------:R-:W-:-:S03]  /*05b0*/  @P2 LOP3.LUT R2, R2, R19, RZ, 0x3c, !PT ;  /* 0x0000001302022212 */ /* 0x000fc600078e3cff */
[----:B------:R-:W4:Y:S01]  /*05c0*/  @P4 LDG.E R19, desc[UR8][R10.64+0x5c] ;  /* 0x00005c080a134981 */ /* 0x000f22000c1e1900 */
[----:B------:R-:W-:-:S03]  /*05d0*/  @P1 LOP3.LUT R5, R5, R18, RZ, 0x3c, !PT ;  /* 0x0000001205051212 */ /* 0x000fc600078e3cff */
[----:B------:R-:W4:Y:S01]  /*05e0*/  @P3 LDG.E R18, desc[UR8][R10.64+0x4c] ;  /* 0x00004c080a123981 */ /* 0x000f22000c1e1900 */
[----:B------:R-:W-:Y:S02]  /*05f0*/  @P2 LOP3.LUT R4, R4, R21, RZ, 0x3c, !PT ;  /* 0x0000001504042212 */ /* 0x000fe400078e3cff */
[----:B------:R-:W-:Y:S01]  /*0600*/  @P2 LOP3.LUT R5, R5, R24, RZ, 0x3c, !PT ;  /* 0x0000001805052212 */ /* 0x000fe200078e3cff */
[----:B------:R-:W4:Y:S01]  /*0610*/  @P5 LDG.E R21, desc[UR8][R10.64+0x68] ;  /* 0x000068080a155981 */ /* 0x000f22000c1e1900 */
[----:B------:R-:W-:-:S03]  /*0620*/  @P3 LOP3.LUT R2, R2, R23, RZ, 0x3c, !PT ;  /* 0x0000001702023212 */ /* 0x000fc600078e3cff */
[----:B------:R-:W4:Y:S04]  /*0630*/  @P0 LDG.E R23, desc[UR8][R10.64+0x8c] ;  /* 0x00008c080a170981 */ /* 0x000f28000c1e1900 */
[----:B------:R-:W4:Y:S01]  /*0640*/  @P4 LDG.E R24, desc[UR8][R10.64+0x60] ;  /* 0x000060080a184981 */ /* 0x000f22000c1e1900 */
[----:B------:R-:W-:-:S04]  /*0650*/  @P4 LOP3.LUT R0, R0, R27, RZ, 0x3c, !PT ;  /* 0x0000001b00004212 */ /* 0x000fc800078e3cff */
[----:B------:R-:W-:-:S04]  /*0660*/  @P5 LOP3.LUT R0, R0, R29, RZ, 0x3c, !PT ;  /* 0x0000001d00005212 */ /* 0x000fc800078e3cff */
[----:B------:R-:W-:Y:S02]  /*0670*/  @P6 LOP3.LUT R0, R0, R25, RZ, 0x3c, !PT ;  /* 0x0000001900006212 */ /* 0x000fe400078e3cff */
[----:B--2---:R-:W-:Y:S02]  /*0680*/  @P3 LOP3.LUT R4, R4, R15, RZ, 0x3c, !PT ;  /* 0x0000000f04043212 */ /* 0x004fe400078e3cff */
        /* <DEDUP_REMOVED lines=15> */
[----:B------:R-:W4:Y:S01]  /*0780*/  @P0 LDG.E R21, desc[UR8][R10.64+0x90] ;  /* 0x000090080a150981 */ /* 0x000f22000c1e1900 */
[----:B------:R-:W-:-:S03]  /*0790*/  @P4 LOP3.LUT R5, R5, R24, RZ, 0x3c, !PT ;  /* 0x0000001805054212 */ /* 0x000fc600078e3cff */
[----:B------:R-:W4:Y:S04]  /*07a0*/  @P0 LDG.E R24, desc[UR8][R10.64+0x94] ;  /* 0x000094080a180981 */ /* 0x000f28000c1e1900 */
[----:B------:R-:W4:Y:S01]  /*07b0*/  @P0 LDG.E R23, desc[UR8][R10.64+0x98] ;  /* 0x000098080a170981 */ /* 0x000f22000c1e1900 */
[----:B--2---:R-:W-:Y:S02]  /*07c0*/  @P5 LOP3.LUT R4, R4, R15, RZ, 0x3c, !PT ;  /* 0x0000000f04045212 */ /* 0x004fe400078e3cff */
[----:B---3--:R-:W-:-:S04]  /*07d0*/  @P5 LOP3.LUT R5, R5, R16, RZ, 0x3c, !PT ;  /* 0x0000001005055212 */ /* 0x008fc800078e3cff */
[----:B------:R-:W-:Y:S02]  /*07e0*/  @P6 LOP3.LUT R5, R5, R22, RZ, 0x3c, !PT ;  /* 0x0000001605056212 */ /* 0x000fe400078e3cff */
[----:B----4-:R-:W-:Y:S02]  /*07f0*/  @P6 LOP3.LUT R2, R2, R17, RZ, 0x3c, !PT ;  /* 0x0000001102026212 */ /* 0x010fe400078e3cff */
[----:B------:R-:W-:Y:S02]  /*0800*/  @P6 LOP3.LUT R4, R4, R19, RZ, 0x3c, !PT ;  /* 0x0000001304046212 */ /* 0x000fe400078e3cff */
[----:B------:R-:W-:Y:S02]  /*0810*/  @P6 LOP3.LUT R3, R3, R18, RZ, 0x3c, !PT ;  /* 0x0000001203036212 */ /* 0x000fe400078e3cff */
[----:B------:R-:W-:Y:S02]  /*0820*/  @P0 LOP3.LUT R5, R5, R26, RZ, 0x3c, !PT ;  /* 0x0000001a05050212 */ /* 0x000fe400078e3cff */
[----:B------:R-:W-:-:S02]  /*0830*/  @P0 LOP3.LUT R2, R2, R21, RZ, 0x3c, !PT ;  /* 0x0000001502020212 */ /* 0x000fc400078e3cff */
[----:B------:R-:W-:Y:S02]  /*0840*/  @P0 LOP3.LUT R3, R3, R24, RZ, 0x3c, !PT ;  /* 0x0000001803030212 */ /* 0x000fe400078e3cff */
[----:B------:R-:W-:Y:S02]  /*0850*/  @P0 LOP3.LUT R4, R4, R23, RZ, 0x3c, !PT ;  /* 0x0000001704040212 */ /* 0x000fe400078e3cff */
[----:B------:R-:W-:-:S13]  /*0860*/  R2P PR, R20.B1, 0x7f ;  /* 0x0000007f14007804 */ /* 0x000fda0000001000 */
[----:B------:R-:W2:Y:S04]  /*0870*/  @P0 LDG.E R17, desc[UR8][R10.64+0xa0] ;  /* 0x0000a0080a110981 */ /* 0x000ea8000c1e1900 */
[----:B------:R-:W3:Y:S04]  /*0880*/  @P1 LDG.E R21, desc[UR8][R10.64+0xb4] ;  /* 0x0000b4080a151981 */ /* 0x000ee8000c1e1900 */
[----:B------:R-:W4:Y:S04]  /*0890*/  @P2 LDG.E R23, desc[UR8][R10.64+0xc8] ;  /* 0x0000c8080a172981 */ /* 0x000f28000c1e1900 */
[----:B------:R-:W4:Y:S04]  /*08a0*/  @P3 LDG.E R25, desc[UR8][R10.64+0xdc] ;  /* 0x0000dc080a193981 */ /* 0x000f28000c1e1900 */
[----:B------:R-:W4:Y:S04]  /*08b0*/  @P0 LDG.E R16, desc[UR8][R10.64+0xa8] ;  /* 0x0000a8080a100981 */ /* 0x000f28000c1e1900 */
[----:B------:R-:W4:Y:S04]  /*08c0*/  @P0 LDG.E R19, desc[UR8][R10.64+0xa4] ;  /* 0x0000a4080a130981 */ /* 0x000f28000c1e1900 */
[----:B------:R-:W4:Y:S04]  /*08d0*/  @P0 LDG.E R15, desc[UR8][R10.64+0xac] ;  /* 0x0000ac080a0f0981 */ /* 0x000f28000c1e1900 */
[----:B------:R-:W4:Y:S04]  /*08e0*/  @P0 LDG.E R18, desc[UR8][R10.64+0xb0] ;  /* 0x0000b0080a120981 */ /* 0x000f28000c1e1900 */
[----:B------:R-:W4:Y:S04]  /*08f0*/  @P1 LDG.E R22, desc[UR8][R10.64+0xbc] ;  /* 0x0000bc080a161981 */ /* 0x000f28000c1e1900 */
[----:B------:R-:W4:Y:S04]  /*0900*/  @P1 LDG.E R24, desc[UR8][R10.64+0xc4] ;  /* 0x0000c4080a181981 */ /* 0x000f28000c1e1900 */
[----:B------:R-:W4:Y:S01]  /*0910*/  @P6 LDG.E R27, desc[UR8][R10.64+0x118] ;  /* 0x000118080a1b6981 */ /* 0x000f22000c1e1900 */
[----:B--2---:R-:W-:-:S03]  /*0920*/  @P0 LOP3.LUT R0, R0, R17, RZ, 0x3c, !PT ;  /* 0x0000001100000212 */ /* 0x004fc600078e3cff */
[----:B------:R-:W2:Y:S01]  /*0930*/  @P4 LDG.E R17, desc[UR8][R10.64+0xf0] ;  /* 0x0000f0080a114981 */ /* 0x000ea2000c1e1900 */
[----:B---3--:R-:W-:-:S03]  /*0940*/  @P1 LOP3.LUT R0, R0, R21, RZ, 0x3c, !PT ;  /* 0x0000001500001212 */ /* 0x008fc600078e3cff */
[----:B------:R-:W3:Y:S01]  /*0950*/  @P5 LDG.E R21, desc[UR8][R10.64+0x104] ;  /* 0x000104080a155981 */ /* 0x000ee2000c1e1900 */
[----:B----4-:R-:W-:-:S03]  /*0960*/  @P2 LOP3.LUT R0, R0, R23, RZ, 0x3c, !PT ;  /* 0x0000001700002212 */ /* 0x010fc600078e3cff */
[----:B------:R-:W4:Y:S01]  /*0970*/  @P1 LDG.E R23, desc[UR8][R10.64+0xb8] ;  /* 0x0000b8080a171981 */ /* 0x000f22000c1e1900 */
[----:B------:R-:W-:-:S03]  /*0980*/  @P3 LOP3.LUT R0, R0, R25, RZ, 0x3c, !PT ;  /* 0x0000001900003212 */ /* 0x000fc600078e3cff */
[----:B------:R-:W4:Y:S01]  /*0990*/  @P1 LDG.E R25, desc[UR8][R10.64+0xc0] ;  /* 0x0000c0080a191981 */ /* 0x000f22000c1e1900 */
[----:B------:R-:W-:-:S03]  /*09a0*/  @P0 LOP3.LUT R3, R3, R16, RZ, 0x3c, !PT ;  /* 0x0000001003030212 */ /* 0x000fc600078e3cff */
[----:B------:R-:W4:Y:S01]  /*09b0*/  @P2 LDG.E R16, desc[UR8][R10.64+0xd0] ;  /* 0x0000d0080a102981 */ /* 0x000f22000c1e1900 */
[----:B------:R-:W-:-:S03]  /*09c0*/  @P0 LOP3.LUT R2, R2, R19, RZ, 0x3c, !PT ;  /* 0x0000001302020212 */ /* 0x000fc600078e3cff */
[----:B------:R-:W4:Y:S01]  /*09d0*/  @P2 LDG.E R19, desc[UR8][R10.64+0xcc] ;  /* 0x0000cc080a132981 */ /* 0x000f22000c1e1900 */
[----:B------:R-:W-:-:S03]  /*09e0*/  @P0 LOP3.LUT R4, R4, R15, RZ, 0x3c, !PT ;  /* 0x0000000f04040212 */ /* 0x000fc600078e3cff */
[----:B------:R-:W4:Y:S01]  /*09f0*/  @P4 LDG.E R15, desc[UR8][R10.64+0xfc] ;  /* 0x0000fc080a0f4981 */ /* 0x000f22000c1e1900 */
[----:B------:R-:W-:Y:S02]  /*0a00*/  @P0 LOP3.LUT R5, R5, R18, RZ, 0x3c, !PT ;  /* 0x0000001205050212 */ /* 0x000fe400078e3cff */
[----:B------:R-:W-:Y:S01]  /*0a10*/  LOP3.LUT P0, RZ, R20, 0x8000, RZ, 0xc0, !PT ;  /* 0x0000800014ff7812 */ /* 0x000fe2000780c0ff */
[----:B------:R-:W4:Y:S01]  /*0a20*/  @P2 LDG.E R18, desc[UR8][R10.64+0xd8] ;  /* 0x0000d8080a122981 */ /* 0x000f22000c1e1900 */
[----:B------:R-:W-:-:S03]  /*0a30*/  @P1 LOP3.LUT R3, R3, R22, RZ, 0x3c, !PT ;  /* 0x0000001603031212 */ /* 0x000fc600078e3cff */
[----:B------:R-:W4:Y:S01]  /*0a40*/  @P3 LDG.E R20, desc[UR8][R10.64+0xe4] ;  /* 0x0000e4080a143981 */ /* 0x000f22000c1e1900 */
[----:B------:R-:W-:-:S03]  /*0a50*/  @P1 LOP3.LUT R5, R5, R24, RZ, 0x3c, !PT ;  /* 0x0000001805051212 */ /* 0x000fc600078e3cff */
        /* <DEDUP_REMOVED lines=33> */
[----:B------:R-:W-:Y:S02]  /*0c70*/  @P4 LOP3.LUT R2, R2, R25, RZ, 0x3c, !PT ;  /* 0x0000001902024212 */ /* 0x000fe400078e3cff */
[----:B------:R-:W-:Y:S01]  /*0c80*/  @P4 LOP3.LUT R5, R5, R16, RZ, 0x3c, !PT ;  /* 0x0000001005054212 */ /* 0x000fe200078e3cff */
[----:B------:R-:W4:Y:S04]  /*0c90*/  @P0 LDG.E R25, desc[UR8][R10.64+0x138] ;  /* 0x000138080a190981 */ /* 0x000f28000c1e1900 */
[----:B------:R-:W4:Y:S01]  /*0ca0*/  @P0 LDG.E R16, desc[UR8][R10.64+0x134] ;  /* 0x000134080a100981 */ /* 0x000f22000c1e1900 */
[----:B------:R-:W-:Y:S01]  /*0cb0*/  UIADD3 UR4, UPT, UPT, UR4, 0x10, URZ ;  /* 0x0000001004047890 */ /* 0x000fe2000fffe0ff */
[----:B------:R-:W-:-:S03]  /*0cc0*/  @P5 LOP3.LUT R4, R4, R19, RZ, 0x3c, !PT ;  /* 0x0000001304045212 */ /* 0x000fc600078e3cff */
[----:B------:R-:W-:Y:S01]  /*0cd0*/  UISETP.NE.AND UP0, UPT, UR4, 0x20, UPT ;  /* 0x000000200400788c */ /* 0x000fe2000bf05270 */
[----:B------:R-:W-:Y:S02]  /*0ce0*/  @P5 LOP3.LUT R3, R3, R18, RZ, 0x3c, !PT ;  /* 0x0000001203035212 */ /* 0x000fe400078e3cff */
[----:B------:R-:W-:Y:S02]  /*0cf0*/  @P5 LOP3.LUT R5, R5, R20, RZ, 0x3c, !PT ;  /* 0x0000001405055212 */ /* 0x000fe400078e3cff */
[----:B------:R-:W-:Y:S02]  /*0d00*/  @P6 LOP3.LUT R3, R3, R22, RZ, 0x3c, !PT ;  /* 0x0000001603036212 */ /* 0x000fe400078e3cff */
[----:B------:R-:W-:Y:S02]  /*0d10*/  @P6 LOP3.LUT R5, R5, R24, RZ, 0x3c, !PT ;  /* 0x0000001805056212 */ /* 0x000fe400078e3cff */
[----:B------:R-:W-:Y:S02]  /*0d20*/  @P0 LOP3.LUT R0, R0, R27, RZ, 0x3c, !PT ;  /* 0x0000001b00000212 */ /* 0x000fe400078e3cff */
[----:B------:R-:W-:-:S02]  /*0d30*/  @P0 LOP3.LUT R5, R5, R26, RZ, 0x3c, !PT ;  /* 0x0000001a05050212 */ /* 0x000fc400078e3cff */
[----:B--2---:R-:W-:-:S04]  /*0d40*/  @P5 LOP3.LUT R2, R2, R17, RZ, 0x3c, !PT ;  /* 0x0000001102025212 */ /* 0x004fc800078e3cff */
[----:B---3--:R-:W-:-:S04]  /*0d50*/  @P6 LOP3.LUT R2, R2, R21, RZ, 0x3c, !PT ;  /* 0x0000001502026212 */ /* 0x008fc800078e3cff */
[----:B----4-:R-:W-:Y:S02]  /*0d60*/  @P0 LOP3.LUT R2, R2, R23, RZ, 0x3c, !PT ;  /* 0x0000001702020212 */ /* 0x010fe400078e3cff */
[----:B------:R-:W-:-:S04]  /*0d70*/  @P6 LOP3.LUT R4, R4, R15, RZ, 0x3c, !PT ;  /* 0x0000000f04046212 */ /* 0x000fc800078e3cff */
[----:B------:R-:W-:Y:S02]  /*0d80*/  @P0 LOP3.LUT R4, R4, R25, RZ, 0x3c, !PT ;  /* 0x0000001904040212 */ /* 0x000fe400078e3cff */
[----:B------:R-:W-:Y:S01]  /*0d90*/  @P0 LOP3.LUT R3, R3, R16, RZ, 0x3c, !PT ;  /* 0x0000001003030212 */ /* 0x000fe200078e3cff */
[----:B------:R-:W-:Y:S06]  /*0da0*/  BRA.U UP0, `(.L_x_4) ;  /* 0xfffffff500487547 */ /* 0x000fec000b83ffff */
[----:B------:R-:W-:-:S05]  /*0db0*/  VIADD R6, R6, 0x1 ;  /* 0x0000000106067836 */ /* 0x000fca0000000000 */
[----:B------:R-:W-:-:S13]  /*0dc0*/  ISETP.NE.AND P0, PT, R6, 0x5, PT ;  /* 0x000000050600780c */ /* 0x000fda0003f05270 */
[----:B------:R-:W-:Y:S05]  /*0dd0*/  @P0 BRA `(.L_x_5) ;  /* 0xfffffff400300947 */ /* 0x000fea000383ffff */
[----:B------:R-:W-:Y:S01]  /*0de0*/  LOP3.LUT R6, R12, 0x3, RZ, 0xc0, !PT ;  /* 0x000000030c067812 */ /* 0x000fe200078ec0ff */
[----:B------:R0:W-:Y:S03]  /*0df0*/  STL.64 [R1+0x10], R4 ;  /* 0x0000100401007387 */ /* 0x0001e60000100a00 */
[----:B------:R-:W-:Y:S01]  /*0e00*/  ISETP.NE.U32.AND P0, PT, R6, 0x1, PT ;  /* 0x000000010600780c */ /* 0x000fe20003f05070 */
[----:B------:R0:W-:Y:S03]  /*0e10*/  STL [R1+0x4], R0 ;  /* 0x0000040001007387 */ /* 0x0001e60000100800 */
[----:B------:R-:W-:Y:S01]  /*0e20*/  ISETP.NE.AND.EX P0, PT, RZ, RZ, PT, P0 ;  /* 0x000000ffff00720c */ /* 0x000fe20003f05300 */
[----:B------:R0:W-:-:S12]  /*0e30*/  STL.64 [R1+0x8], R2 ;  /* 0x0000080201007387 */ /* 0x0001d80000100a00 */
[----:B0-----:R-:W-:Y:S05]  /*0e40*/  @!P0 BRA `(.L_x_3) ;  /* 0x0000001800088947 */ /* 0x001fea0003800000 */
[----:B------:R-:W-:Y:S01]  /*0e50*/  UMOV UR4, URZ ;  /* 0x000000ff00047c82 */ /* 0x000fe20008000000 */
[----:B------:R-:W-:Y:S01]  /*0e60*/  UMOV UR5, URZ ;  /* 0x000000ff00057c82 */ /* 0x000fe20008000000 */
[----:B------:R-:W-:Y:S02]  /*0e70*/  IMAD.MOV.U32 R0, RZ, RZ, RZ ;  /* 0x000000ffff007224 */ /* 0x000fe400078e00ff */
[----:B------:R-:W-:Y:S02]  /*0e80*/  IMAD.MOV.U32 R6, RZ, RZ, RZ ;  /* 0x000000ffff067224 */ /* 0x000fe400078e00ff */
[----:B------:R-:W-:Y:S02]  /*0e90*/  IMAD.MOV.U32 R4, RZ, RZ, RZ ;  /* 0x000000ffff047224 */ /* 0x000fe400078e00ff */
[----:B------:R-:W-:Y:S02]  /*0ea0*/  IMAD.U32 R5, RZ, RZ, UR4 ;  /* 0x00000004ff057e24 */ /* 0x000fe4000f8e00ff */
[----:B------:R-:W-:-:S02]  /*0eb0*/  IMAD.U32 R3, RZ, RZ, UR4 ;  /* 0x00000004ff037e24 */ /* 0x000fc4000f8e00ff */
[----:B------:R-:W-:-:S07]  /*0ec0*/  IMAD.U32 R2, RZ, RZ, UR5 ;  /* 0x00000005ff027e24 */ /* 0x000fce000f8e00ff */
.L_x_7:
[----:B------:R-:W-:-:S06]  /*0ed0*/  IMAD R14, R6, 0x4, R1 ;  /* 0x00000004060e7824 */ /* 0x000fcc00078e0201 */
[----:B------:R-:W5:Y:S01]  /*0ee0*/  LDL R14, [R14+0x4] ;  /* 0x000004000e0e7983 */ /* 0x000f620000100800 */
[----:B------:R-:W-:-:S05]  /*0ef0*/  UMOV UR4, URZ ;  /* 0x000000ff00047c82 */ /* 0x000fca0008000000 */
.L_x_6:
        /* <DEDUP_REMOVED lines=178> */
[----:B------:R0:W-:Y:S03]  /*1a20*/  STL [R1+0x4], R0 ;  /* 0x0000040001007387 */ /* 0x0001e60000100800 */
[----:B------:R-:W-:Y:S01]  /*1a30*/  ISETP.NE.U32.AND P0, PT, R6, 0x3, PT ;  /* 0x000000030600780c */ /* 0x000fe20003f05070 */
[----:B------:R0:W-:Y:S03]  /*1a40*/  STL.64 [R1+0x8], R2 ;  /* 0x0000080201007387 */ /* 0x0001e60000100a00 */
[----:B------:R-:W-:Y:S01]  /*1a50*/  ISETP.NE.AND.EX P0, PT, RZ, RZ, PT, P0 ;  /* 0x000000ffff00720c */ /* 0x000fe20003f05300 */
[----:B------:R0:W-:-:S12]  /*1a60*/  STL.64 [R1+0x10], R4 ;  /* 0x0000100401007387 */ /* 0x0001d80000100a00 */
[----:B0-----:R-:W-:Y:S05]  /*1a70*/  @P0 BRA `(.L_x_3) ;  /* 0x0000000800fc0947 */ /* 0x001fea0003800000 */
        /* <DEDUP_REMOVED lines=8> */
.L_x_9:
[----:B------:R-:W-:-:S06]  /*1b00*/  IMAD R14, R6, 0x4, R1 ;  /* 0x00000004060e7824 */ /* 0x000fcc00078e0201 */
[----:B------:R-:W5:Y:S01]  /*1b10*/  LDL R14, [R14+0x4] ;  /* 0x000004000e0e7983 */ /* 0x000f620000100800 */
[----:B------:R-:W-:-:S05]  /*1b20*/  UMOV UR4, URZ ;  /* 0x000000ff00047c82 */ /* 0x000fca0008000000 */
.L_x_8:
        /* <DEDUP_REMOVED lines=177> */
[----:B------:R0:W-:Y:S04]  /*2640*/  STL [R1+0x4], R0 ;  /* 0x0000040001007387 */ /* 0x0001e80000100800 */
[----:B------:R0:W-:Y:S04]  /*2650*/  STL.64 [R1+0x8], R2 ;  /* 0x0000080201007387 */ /* 0x0001e80000100a00 */
[----:B------:R0:W-:Y:S02]  /*2660*/  STL.64 [R1+0x10], R4 ;  /* 0x0000100401007387 */ /* 0x0001e40000100a00 */
.L_x_3:
[----:B------:R-:W-:Y:S05]  /*2670*/  BSYNC.RECONVERGENT B1 ;  /* 0x0000000000017941 */ /* 0x000fea0003800200 */
.L_x_2:
[C---:B------:R-:W-:Y:S01]  /*2680*/  ISETP.GT.U32.AND P0, PT, R12.reuse, 0x3, PT ;  /* 0x000000030c00780c */ /* 0x040fe20003f04070 */
[----:B------:R-:W-:Y:S01]  /*2690*/  VIADD R13, R13, 0x1 ;  /* 0x000000010d0d7836 */ /* 0x000fe20000000000 */
[--C-:B------:R-:W-:Y:S02]  /*26a0*/  SHF.R.U64 R12, R12, 0x2, R7.reuse ;  /* 0x000000020c0c7819 */ /* 0x100fe40000001207 */
[----:B------:R-:W-:Y:S02]  /*26b0*/  ISETP.GT.U32.AND.EX P0, PT, R7, RZ, PT, P0 ;  /* 0x000000ff0700720c */ /* 0x000fe40003f04100 */
[----:B------:R-:W-:-:S11]  /*26c0*/  SHF.R.U32.HI R7, RZ, 0x2, R7 ;  /* 0x00000002ff077819 */ /* 0x000fd60000011607 */
[----:B------:R-:W-:Y:S05]  /*26d0*/  @P0 BRA `(.L_x_10) ;  /* 0xffffffd800c40947 */ /* 0x000fea000383ffff */
.L_x_1:
[----:B------:R-:W-:Y:S05]  /*26e0*/  BSYNC.RECONVERGENT B0 ;  /* 0x0000000000007941 */ /* 0x000fea0003800200 */
.L_x_0:
[----:B------:R-:W-:Y:S01]  /*26f0*/  SHF.R.U32.HI R7, RZ, 0x2, R0 ;  /* 0x00000002ff077819 */ /* 0x000fe20000011600 */
[----:B------:R-:W1:Y:S01]  /*2700*/  S2R R8, SR_TID.X ;  /* 0x0000000000087919 */ /* 0x000e620000002100 */
[----:B------:R-:W-:Y:S01]  /*2710*/  SHF.R.U32.HI R9, RZ, 0x2, R2 ;  /* 0x00000002ff097819 */ /* 0x000fe20000011602 */
[----:B------:R-:W-:Y:S01]  /*2720*/  UMOV UR4, 0x54442d18 ;  /* 0x54442d1800047882 */ /* 0x000fe20000000000 */
[----:B------:R-:W-:Y:S01]  /*2730*/  LOP3.LUT R7, R7, R0, RZ, 0x3c, !PT ;  /* 0x0000000007077212 */ /* 0x000fe200078e3cff */
[----:B0-----:R-:W-:Y:S01]  /*2740*/  IMAD.SHL.U32 R0, R5, 0x10, RZ ;  /* 0x0000001005007824 */ /* 0x001fe200078e00ff */
[----:B------:R-:W-:Y:S01]  /*2750*/  LOP3.LUT R9, R9, R2, RZ, 0x3c, !PT ;  /* 0x0000000209097212 */ /* 0x000fe200078e3cff */
[----:B------:R-:W-:Y:S01]  /*2760*/  UMOV UR5, 0x401921fb ;  /* 0x401921fb00057882 */ /* 0x000fe20000000000 */
[----:B------:R-:W-:Y:S01]  /*2770*/  SHF.R.U32.HI R6, RZ, 0x2, R3 ;  /* 0x00000002ff067819 */ /* 0x000fe20000011603 */
[----:B------:R-:W-:-:S03]  /*2780*/  IMAD.SHL.U32 R4, R7, 0x2, RZ ;  /* 0x0000000207047824 */ /* 0x000fc600078e00ff */
[----:B------:R-:W-:Y:S02]  /*2790*/  LOP3.LUT R6, R6, R3, RZ, 0x3c, !PT ;  /* 0x0000000306067212 */ /* 0x000fe400078e3cff */
[----:B------:R-:W-:Y:S01]  /*27a0*/  LOP3.LUT R0, R7, R4, R0, 0x96, !PT ;  /* 0x0000000407007212 */ /* 0x000fe200078e9600 */
[----:B------:R-:W-:Y:S02]  /*27b0*/  IMAD.SHL.U32 R4, R9, 0x2, RZ ;  /* 0x0000000209047824 */ /* 0x000fe400078e00ff */
[----:B------:R-:W-:Y:S01]  /*27c0*/  IMAD.MOV.U32 R7, RZ, RZ, 0x2f800000 ;  /* 0x2f800000ff077424 */ /* 0x000fe200078e00ff */
[----:B------:R-:W-:-:S05]  /*27d0*/  LOP3.LUT R0, R0, R5, RZ, 0x3c, !PT ;  /* 0x0000000500007212 */ /* 0x000fca00078e3cff */
[----:B------:R-:W-:-:S05]  /*27e0*/  IMAD.SHL.U32 R2, R0, 0x10, RZ ;  /* 0x0000001000027824 */ /* 0x000fca00078e00ff */
[----:B------:R-:W-:Y:S01]  /*27f0*/  LOP3.LUT R9, R9, R4, R2, 0x96, !PT ;  /* 0x0000000409097212 */ /* 0x000fe200078e9602 */
[----:B------:R-:W-:-:S03]  /*2800*/  IMAD.SHL.U32 R2, R6, 0x2, RZ ;  /* 0x0000000206027824 */ /* 0x000fc600078e00ff */
[----:B------:R-:W-:Y:S01]  /*2810*/  LOP3.LUT R9, R9, R0, RZ, 0x3c, !PT ;  /* 0x0000000009097212 */ /* 0x000fe200078e3cff */
[----:B------:R-:W-:Y:S02]  /*2820*/  VIADD R0, R0, 0x724f8fc3 ;  /* 0x724f8fc300007836 */ /* 0x000fe40000000000 */
[----:B-1----:R-:W-:Y:S02]  /*2830*/  VIADD R8, R8, UR6 ;  /* 0x0000000608087c36 */ /* 0x002fe40008000000 */
[----:B------:R-:W-:Y:S01]  /*2840*/  IMAD.SHL.U32 R3, R9, 0x10, RZ ;  /* 0x0000001009037824 */ /* 0x000fe200078e00ff */
[----:B------:R-:W-:-:S04]  /*2850*/  I2FP.F32.U32 R0, R0 ;  /* 0x0000000000007245 */ /* 0x000fc80000201000 */
[----:B------:R-:W-:Y:S01]  /*2860*/  LOP3.LUT R2, R6, R2, R3, 0x96, !PT ;  /* 0x0000000206027212 */ /* 0x000fe200078e9603 */
[----:B------:R-:W-:-:S03]  /*2870*/  FFMA R0, R0, R7, 1.1641532182693481445e-10 ;  /* 0x2f00000000007423 */ /* 0x000fc60000000007 */
[----:B------:R-:W-:Y:S01]  /*2880*/  LOP3.LUT R2, R2, R9, RZ, 0x3c, !PT ;  /* 0x0000000902027212 */ /* 0x000fe200078e3cff */
[----:B------:R-:W-:Y:S02]  /*2890*/  VIADD R9, R9, 0x72551788 ;  /* 0x7255178809097836 */ /* 0x000fe40000000000 */
[----:B------:R-:W-:Y:S02]  /*28a0*/  FADD R0, R0, -0.5 ;  /* 0xbf00000000007421 */ /* 0x000fe40000000000 */
[----:B------:R-:W-:Y:S01]  /*28b0*/  VIADD R2, R2, 0x725a9f4d ;  /* 0x725a9f4d02027836 */ /* 0x000fe20000000000 */
[----:B------:R-:W-:-:S04]  /*28c0*/  I2FP.F32.U32 R9, R9 ;  /* 0x0000000900097245 */ /* 0x000fc80000201000 */
[----:B------:R-:W-:Y:S01]  /*28d0*/  I2FP.F32.U32 R2, R2 ;  /* 0x0000000200027245 */ /* 0x000fe20000201000 */
[----:B------:R-:W-:-:S04]  /*28e0*/  FFMA R9, R9, R7, 1.1641532182693481445e-10 ;  /* 0x2f00000009097423 */ /* 0x000fc80000000007 */
[----:B------:R-:W-:Y:S01]  /*28f0*/  FFMA R2, R2, R7, 1.1641532182693481445e-10 ;  /* 0x2f00000002027423 */ /* 0x000fe20000000007 */
[----:B------:R-:W-:Y:S02]  /*2900*/  IMAD.SHL.U32 R7, R8, 0x4, RZ ;  /* 0x0000000408077824 */ /* 0x000fe400078e00ff */
[----:B------:R-:W-:Y:S01]  /*2910*/  FADD R9, R9, -0.5 ;  /* 0xbf00000009097421 */ /* 0x000fe20000000000 */
[----:B------:R-:W-:Y:S02]  /*2920*/  FADD R6, R2, -0.5 ;  /* 0xbf00000002067421 */ /* 0x000fe40000000000 */
[----:B------:R-:W0:Y:S01]  /*2930*/  LDC.64 R2, c[0x0][0x388] ;  /* 0x0000e200ff027b82 */ /* 0x000e220000000a00 */
[----:B------:R-:W-:Y:S01]  /*2940*/  FMUL R9, R9, 9000 ;  /* 0x460ca00009097820 */ /* 0x000fe20000400000 */
[----:B------:R-:W1:Y:S02]  /*2950*/  F2F.F64.F32 R4, R6 ;  /* 0x0000000600047310 */ /* 0x000e640000201800 */
[----:B-1----:R-:W-:Y:S01]  /*2960*/  DMUL R4, R4, UR4 ;  /* 0x0000000404047c28 */ /* 0x002fe20008000000 */
[----:B0-----:R-:W-:-:S04]  /*2970*/  IMAD.WIDE R2, R7, 0x4, R2 ;  /* 0x0000000407027825 */ /* 0x001fc800078e0202 */
[----:B------:R-:W-:-:S05]  /*2980*/  FMUL R7, R0, 9000 ;  /* 0x460ca00000077820 */ /* 0x000fca0000400000 */
[----:B------:R-:W0:Y:S01]  /*2990*/  F2F.F32.F64 R5, R4 ;  /* 0x0000000400057310 */ /* 0x000e220000301000 */
[----:B------:R-:W-:Y:S04]  /*29a0*/  STG.E desc[UR8][R2.64+0x4], R9 ;  /* 0x0000040902007986 */ /* 0x000fe8000c101908 */
[----:B------:R-:W-:Y:S04]  /*29b0*/  STG.E desc[UR8][R2.64], R7 ;  /* 0x0000000702007986 */ /* 0x000fe8000c101908 */
[----:B------:R-:W-:Y:S04]  /*29c0*/  STG.E desc[UR8][R2.64+0xc], RZ ;  /* 0x00000cff02007986 */ /* 0x000fe8000c101908 */
[----:B0-----:R-:W-:Y:S01]  /*29d0*/  STG.E desc[UR8][R2.64+0x8], R5 ;  /* 0x0000080502007986 */ /* 0x001fe2000c101908 */
[----:B------:R-:W-:Y:S05]  /*29e0*/  EXIT ;  /* 0x000000000000794d */ /* 0x000fea0003800000 */
.L_x_11:
[----:B------:R-:W-:-:S00]  /*29f0*/  BRA `(.L_x_11) ;  /* 0xfffffffc00fc7947 */ /* 0x000fc0000383ffff */
[----:B------:R-:W-:-:S00]  /*2a00*/  NOP ;  /* 0x0000000000007918 */ /* 0x000fc00000000000 */
[----:B------:R-:W-:-:S00]  /*2a10*/  NOP ;  /* 0x0000000000007918 */ /* 0x000fc00000000000 */
[----:B------:R-:W-:-:S00]  /*2a20*/  NOP ;  /* 0x0000000000007918 */ /* 0x000fc00000000000 */
[----:B------:R-:W-:-:S00]  /*2a30*/  NOP ;  /* 0x0000000000007918 */ /* 0x000fc00000000000 */
[----:B------:R-:W-:-:S00]  /*2a40*/  NOP ;  /* 0x0000000000007918 */ /* 0x000fc00000000000 */
[----:B------:R-:W-:-:S00]  /*2a50*/  NOP ;  /* 0x0000000000007918 */ /* 0x000fc00000000000 */
[----:B------:R-:W-:-:S00]  /*2a60*/  NOP ;  /* 0x0000000000007918 */ /* 0x000fc00000000000 */
[----:B------:R-:W-:-:S00]  /*2a70*/  NOP ;  /* 0x0000000000007918 */ /* 0x000fc00000000000 */
.L_x_12:


//--------------------- .nv.global.init           --------------------------
	.section	.nv.global.init,"aw",@progbits
	.align	4
.nv.global.init:
	.type		mrg32k3aM1SubSeq,@object
	.size		mrg32k3aM1SubSeq,(mrg32k3aM2SubSeq - mrg32k3aM1SubSeq)
mrg32k3aM1SubSeq:
        /*0000*/ 	.byte	0x0b, 0xcc, 0xee, 0x04, 0x73, 0x29, 0x8b, 0x6f, 0xf6, 0x53, 0x03, 0xf6, 0x23, 0xf6, 0xea, 0xda
        /* <DEDUP_REMOVED lines=125> */
	.type		mrg32k3aM2SubSeq,@object
	.size		mrg32k3aM2SubSeq,(mrg32k3aM1 - mrg32k3aM2SubSeq)
mrg32k3aM2SubSeq:
        /* <DEDUP_REMOVED lines=126> */
	.type		mrg32k3aM1,@object
	.size		mrg32k3aM1,(mrg32k3aM1Seq - mrg32k3aM1)
mrg32k3aM1:
        /* <DEDUP_REMOVED lines=144> */
	.type		mrg32k3aM1Seq,@object
	.size		mrg32k3aM1Seq,(mrg32k3aM2 - mrg32k3aM1Seq)
mrg32k3aM1Seq:
        /* <DEDUP_REMOVED lines=144> */
	.type		mrg32k3aM2,@object
	.size		mrg32k3aM2,(mrg32k3aM2Seq - mrg32k3aM2)
mrg32k3aM2:
        /* <DEDUP_REMOVED lines=144> */
	.type		mrg32k3aM2Seq,@object
	.size		mrg32k3aM2Seq,(precalc_xorwow_matrix - mrg32k3aM2Seq)
mrg32k3aM2Seq:
        /* <DEDUP_REMOVED lines=144> */
	.type		precalc_xorwow_matrix,@object
	.size		precalc_xorwow_matrix,(precalc_xorwow_offset_matrix - precalc_xorwow_matrix)
precalc_xorwow_matrix:
        /* <DEDUP_REMOVED lines=6400> */
	.type		precalc_xorwow_offset_matrix,@object
	.size		precalc_xorwow_offset_matrix,(.L_1 - precalc_xorwow_offset_matrix)
precalc_xorwow_offset_matrix:
        /* <DEDUP_REMOVED lines=6400> */
.L_1:


//--------------------- .nv.shared.reserved.0     --------------------------
	.section	.nv.shared.reserved.0,"aw",@nobits
	.weak		__nv_reservedSMEM_offset_0_alias
	.size		__nv_reservedSMEM_offset_0_alias, 0, 64
	.other		__nv_reservedSMEM_offset_0_alias,@"STO_CUDA_RESERVED_SHARED STV_DEFAULT"
__nv_reservedSMEM_offset_0_alias:
	.zero		0
	.zero		64


//--------------------- .nv.constant0.reset       --------------------------
	.section	.nv.constant0.reset,"a",@progbits
	.sectionflags	@""
	.align	4
.nv.constant0.reset:
	.zero		936


//--------------------- SYMBOLS --------------------------

	.type		.nv.reservedSmem.offset0,@object
	.size		.nv.reservedSmem.offset0,0x4
